def attn_fwd(
    Q,
    K,
    V,
    Out,
    Lse,
    sm_scale,
    stride_qz,
    stride_qh,
    stride_qm,
    stride_qk,
    stride_kz,
    stride_kh,
    stride_kn,
    stride_kk,
    stride_vz,
    stride_vh,
    stride_vn,
    stride_vk,
    stride_oz,
    stride_oh,
    stride_om,
    stride_ok,
    seqlen_q,
    seqlen_k,
    BLOCK_M: tl.constexpr,
    BLOCK_N: tl.constexpr,
    HEAD_DIM: tl.constexpr,
    CAUSAL: tl.constexpr,
):
    start_m = tl.program_id(0)
    off_hz = tl.program_id(1)
    q_off = off_hz * stride_qh
    k_off = off_hz * stride_kh
    v_off = off_hz * stride_vh
    offs_m = start_m * BLOCK_M + tl.arange(0, BLOCK_M)
    offs_d = tl.arange(0, HEAD_DIM)
    offs_n = tl.arange(0, BLOCK_N)
    q_ptrs = Q + q_off + offs_m[:, None] * stride_qm + offs_d[None, :] * stride_qk
    k_ptrs = K + k_off + offs_d[:, None] * stride_kk + offs_n[None, :] * stride_kn
    v_ptrs = V + v_off + offs_n[:, None] * stride_vn + offs_d[None, :] * stride_vk
    m_i = tl.full([BLOCK_M], float("-inf"), dtype=tl.float32)
    l_i = tl.zeros([BLOCK_M], dtype=tl.float32) + 1.0
    acc = tl.zeros([BLOCK_M, HEAD_DIM], dtype=tl.float32)
    q = tl.load(q_ptrs)
    acc, l_i, m_i = _attn_fwd_inner(
        acc,
        l_i,
        m_i,
        q,
        k_ptrs,
        v_ptrs,
        sm_scale,
        stride_kn,
        stride_vn,
        start_m,
        seqlen_k,
        BLOCK_M,
        BLOCK_N,
        HEAD_DIM,
        CAUSAL,
    )
    acc = acc / l_i[:, None]
    lse = m_i + tl.math.log2(l_i) / 1.4426950408889634
    o_ptrs = (
        Out
        + off_hz * stride_oh
        + offs_m[:, None] * stride_om
        + offs_d[None, :] * stride_ok
    )
    tl.store(o_ptrs, acc.to(Out.dtype.element_ty))
    tl.store(Lse + off_hz * seqlen_q + offs_m, lse)

# config = {"BLOCK_M": 32, "BLOCK_N": 16, "HEAD_DIM": 128, "arch": "sm_90", "causal": true, "dtype": "fp16", "num_stages": 2, "num_warps": 4}
# arch = sm_90


// ===== COMPILED SASS (sm_90a) =====

	.target	sm_90a

	.elftype	@"ET_EXEC"


//--------------------- .note.nv.tkinfo           --------------------------
	.section	.note.nv.tkinfo,"",@"SHT_NOTE"
	.sectionflags	@"SHF_NOTE_NV_TKINFO"
	.tkinfo
        /*0018*/ 	.word	0x00000002
        /*0030*/ 	.string	""
        /*0030*/ 	.string	"ptxas"
        /*0030*/ 	.string	"Cuda compilation tools, release 13.0, V13.0.88"
        /*0030*/ 	.string	"Build cuda_13.0.r13.0/compiler.36424714_0"
        /*0030*/ 	.string	"-v  -suppress-debug-info  -lineinfo  -arch sm_90a "



//--------------------- .note.nv.cuinfo           --------------------------
	.section	.note.nv.cuinfo,"",@"SHT_NOTE"
	.sectionflags	@"SHF_NOTE_NV_CUINFO"
        /*0018*/ 	.short	0x0002
        /*001a*/ 	.short	0x005a
        /*001c*/ 	.short	0x0082
	.zero		2


//--------------------- .nv.info                  --------------------------
	.section	.nv.info,"",@"SHT_CUDA_INFO"
	.align	4


	//----- nvinfo : EIATTR_REGCOUNT
	.align		4
        /*0000*/ 	.byte	0x04, 0x2f
        /*0002*/ 	.short	(.L_2 - .L_1)
	.align		4
.L_1:
        /*0004*/ 	.word	index@(attn_fwd)
        /*0008*/ 	.word	0x000000a8


	//----- nvinfo : EIATTR_FRAME_SIZE
	.align		4
.L_2:
        /*000c*/ 	.byte	0x04, 0x11
        /*000e*/ 	.short	(.L_4 - .L_3)
	.align		4
.L_3:
        /*0010*/ 	.word	index@(attn_fwd)
        /*0014*/ 	.word	0x00000000


	//----- nvinfo : EIATTR_MIN_STACK_SIZE
	.align		4
.L_4:
        /*0018*/ 	.byte	0x04, 0x12
        /*001a*/ 	.short	(.L_6 - .L_5)
	.align		4
.L_5:
        /*001c*/ 	.word	index@(attn_fwd)
        /*0020*/ 	.word	0x00000000
.L_6:


//--------------------- .nv.compat                --------------------------
	.section	.nv.compat,"",@"SHT_CUDA_COMPAT_INFO"
	.align	4
        /*0000*/ 	.byte	0x02, 0x09, 0x01, 0x00, 0x02, 0x02, 0x01, 0x00, 0x02, 0x05, 0x05, 0x00, 0x03, 0x07, 0x01, 0x01
        /*0010*/ 	.byte	0x02, 0x03, 0x00, 0x00, 0x02, 0x06, 0x01, 0x00, 0x04, 0x0b, 0x08, 0x00, 0x00, 0x00, 0x00, 0x00
        /*0020*/ 	.byte	0x00, 0x00, 0x00, 0x00


//--------------------- .nv.info.attn_fwd         --------------------------
	.section	.nv.info.attn_fwd,"",@"SHT_CUDA_INFO"
	.sectionflags	@""
	.align	4


	//----- nvinfo : EIATTR_CUDA_API_VERSION
	.align		4
        /*0000*/ 	.byte	0x04, 0x37
        /*0002*/ 	.short	(.L_8 - .L_7)
.L_7:
        /*0004*/ 	.word	0x00000082


	//----- nvinfo : EIATTR_KPARAM_INFO
	.align		4
.L_8:
        /*0008*/ 	.byte	0x04, 0x17
        /*000a*/ 	.short	(.L_10 - .L_9)
.L_9:
        /*000c*/ 	.word	0x00000000
        /*0010*/ 	.short	0x0019
        /*0012*/ 	.short	0x0080
        /*0014*/ 	.byte	0x00, 0xf4, 0x21, 0x00


	//----- nvinfo : EIATTR_KPARAM_INFO
	.align		4
.L_10:
        /*0018*/ 	.byte	0x04, 0x17
        /*001a*/ 	.short	(.L_12 - .L_11)
.L_11:
        /*001c*/ 	.word	0x00000000
        /*0020*/ 	.short	0x0018
        /*0022*/ 	.short	0x0078
        /*0024*/ 	.byte	0x00, 0xf4, 0x21, 0x00


	//----- nvinfo : EIATTR_KPARAM_INFO
	.align		4
.L_12:
        /*0028*/ 	.byte	0x04, 0x17
        /*002a*/ 	.short	(.L_14 - .L_13)
.L_13:
        /*002c*/ 	.word	0x00000000
        /*0030*/ 	.short	0x0017
        /*0032*/ 	.short	0x0070
        /*0034*/ 	.byte	0x00, 0xf0, 0x11, 0x00


	//----- nvinfo : EIATTR_KPARAM_INFO
	.align		4
.L_14:
        /*0038*/ 	.byte	0x04, 0x17
        /*003a*/ 	.short	(.L_16 - .L_15)
.L_15:
        /*003c*/ 	.word	0x00000000
        /*0040*/ 	.short	0x0016
        /*0042*/ 	.short	0x006c
        /*0044*/ 	.byte	0x00, 0xf0, 0x11, 0x00


	//----- nvinfo : EIATTR_KPARAM_INFO
	.align		4
.L_16:
        /*0048*/ 	.byte	0x04, 0x17
        /*004a*/ 	.short	(.L_18 - .L_17)
.L_17:
        /*004c*/ 	.word	0x00000000
        /*0050*/ 	.short	0x0015
        /*0052*/ 	.short	0x0068
        /*0054*/ 	.byte	0x00, 0xf0, 0x11, 0x00


	//----- nvinfo : EIATTR_KPARAM_INFO
	.align		4
.L_18:
        /*0058*/ 	.byte	0x04, 0x17
        /*005a*/ 	.short	(.L_20 - .L_19)
.L_19:
        /*005c*/ 	.word	0x00000000
        /*0060*/ 	.short	0x0014
        /*0062*/ 	.short	0x0064
        /*0064*/ 	.byte	0x00, 0xf0, 0x11, 0x00


	//----- nvinfo : EIATTR_KPARAM_INFO
	.align		4
.L_20:
        /*0068*/ 	.byte	0x04, 0x17
        /*006a*/ 	.short	(.L_22 - .L_21)
.L_21:
        /*006c*/ 	.word	0x00000000
        /*0070*/ 	.short	0x0013
        /*0072*/ 	.short	0x0060
        /*0074*/ 	.byte	0x00, 0xf0, 0x11, 0x00


	//----- nvinfo : EIATTR_KPARAM_INFO
	.align		4
.L_22:
        /*0078*/ 	.byte	0x04, 0x17
        /*007a*/ 	.short	(.L_24 - .L_23)
.L_23:
        /*007c*/ 	.word	0x00000000
        /*0080*/ 	.short	0x0012
        /*0082*/ 	.short	0x005c
        /*0084*/ 	.byte	0x00, 0xf0, 0x11, 0x00


	//----- nvinfo : EIATTR_KPARAM_INFO
	.align		4
.L_24:
        /*0088*/ 	.byte	0x04, 0x17
        /*008a*/ 	.short	(.L_26 - .L_25)
.L_25:
        /*008c*/ 	.word	0x00000000
        /*0090*/ 	.short	0x0011
        /*0092*/ 	.short	0x0058
        /*0094*/ 	.byte	0x00, 0xf0, 0x11, 0x00


	//----- nvinfo : EIATTR_KPARAM_INFO
	.align		4
.L_26:
        /*0098*/ 	.byte	0x04, 0x17
        /*009a*/ 	.short	(.L_28 - .L_27)
.L_27:
        /*009c*/ 	.word	0x00000000
        /*00a0*/ 	.short	0x0010
        /*00a2*/ 	.short	0x0054
        /*00a4*/ 	.byte	0x00, 0xf0, 0x11, 0x00


	//----- nvinfo : EIATTR_KPARAM_INFO
	.align		4
.L_28:
        /*00a8*/ 	.byte	0x04, 0x17
        /*00aa*/ 	.short	(.L_30 - .L_29)
.L_29:
        /*00ac*/ 	.word	0x00000000
        /*00b0*/ 	.short	0x000f
        /*00b2*/ 	.short	0x0050
        /*00b4*/ 	.byte	0x00, 0xf0, 0x11, 0x00


	//----- nvinfo : EIATTR_KPARAM_INFO
	.align		4
.L_30:
        /*00b8*/ 	.byte	0x04, 0x17
        /*00ba*/ 	.short	(.L_32 - .L_31)
.L_31:
        /*00bc*/ 	.word	0x00000000
        /*00c0*/ 	.short	0x000e
        /*00c2*/ 	.short	0x004c
        /*00c4*/ 	.byte	0x00, 0xf0, 0x11, 0x00


	//----- nvinfo : EIATTR_KPARAM_INFO
	.align		4
.L_32:
        /*00c8*/ 	.byte	0x04, 0x17
        /*00ca*/ 	.short	(.L_34 - .L_33)
.L_33:
        /*00cc*/ 	.word	0x00000000
        /*00d0*/ 	.short	0x000d
        /*00d2*/ 	.short	0x0048
        /*00d4*/ 	.byte	0x00, 0xf0, 0x11, 0x00


	//----- nvinfo : EIATTR_KPARAM_INFO
	.align		4
.L_34:
        /*00d8*/ 	.byte	0x04, 0x17
        /*00da*/ 	.short	(.L_36 - .L_35)
.L_35:
        /*00dc*/ 	.word	0x00000000
        /*00e0*/ 	.short	0x000c
        /*00e2*/ 	.short	0x0044
        /*00e4*/ 	.byte	0x00, 0xf0, 0x11, 0x00


	//----- nvinfo : EIATTR_KPARAM_INFO
	.align		4
.L_36:
        /*00e8*/ 	.byte	0x04, 0x17
        /*00ea*/ 	.short	(.L_38 - .L_37)
.L_37:
        /*00ec*/ 	.word	0x00000000
        /*00f0*/ 	.short	0x000b
        /*00f2*/ 	.short	0x0040
        /*00f4*/ 	.byte	0x00, 0xf0, 0x11, 0x00


	//----- nvinfo : EIATTR_KPARAM_INFO
	.align		4
.L_38:
        /*00f8*/ 	.byte	0x04, 0x17
        /*00fa*/ 	.short	(.L_40 - .L_39)
.L_39:
        /*00fc*/ 	.word	0x00000000
        /*0100*/ 	.short	0x000a
        /*0102*/ 	.short	0x003c
        /*0104*/ 	.byte	0x00, 0xf0, 0x11, 0x00


	//----- nvinfo : EIATTR_KPARAM_INFO
	.align		4
.L_40:
        /*0108*/ 	.byte	0x04, 0x17
        /*010a*/ 	.short	(.L_42 - .L_41)
.L_41:
        /*010c*/ 	.word	0x00000000
        /*0110*/ 	.short	0x0009
        /*0112*/ 	.short	0x0038
        /*0114*/ 	.byte	0x00, 0xf0, 0x11, 0x00


	//----- nvinfo : EIATTR_KPARAM_INFO
	.align		4
.L_42:
        /*0118*/ 	.byte	0x04, 0x17
        /*011a*/ 	.short	(.L_44 - .L_43)
.L_43:
        /*011c*/ 	.word	0x00000000
        /*0120*/ 	.short	0x0008
        /*0122*/ 	.short	0x0034
        /*0124*/ 	.byte	0x00, 0xf0, 0x11, 0x00


	//----- nvinfo : EIATTR_KPARAM_INFO
	.align		4
.L_44:
        /*0128*/ 	.byte	0x04, 0x17
        /*012a*/ 	.short	(.L_46 - .L_45)
.L_45:
        /*012c*/ 	.word	0x00000000
        /*0130*/ 	.short	0x0007
        /*0132*/ 	.short	0x0030
        /*0134*/ 	.byte	0x00, 0xf0, 0x11, 0x00


	//----- nvinfo : EIATTR_KPARAM_INFO
	.align		4
.L_46:
        /*0138*/ 	.byte	0x04, 0x17
        /*013a*/ 	.short	(.L_48 - .L_47)
.L_47:
        /*013c*/ 	.word	0x00000000
        /*0140*/ 	.short	0x0006
        /*0142*/ 	.short	0x002c
        /*0144*/ 	.byte	0x00, 0xf0, 0x11, 0x00


	//----- nvinfo : EIATTR_KPARAM_INFO
	.align		4
.L_48:
        /*0148*/ 	.byte	0x04, 0x17
        /*014a*/ 	.short	(.L_50 - .L_49)
.L_49:
        /*014c*/ 	.word	0x00000000
        /*0150*/ 	.short	0x0005
        /*0152*/ 	.short	0x0028
        /*0154*/ 	.byte	0x00, 0xf0, 0x11, 0x00


	//----- nvinfo : EIATTR_KPARAM_INFO
	.align		4
.L_50:
        /*0158*/ 	.byte	0x04, 0x17
        /*015a*/ 	.short	(.L_52 - .L_51)
.L_51:
        /*015c*/ 	.word	0x00000000
        /*0160*/ 	.short	0x0004
        /*0162*/ 	.short	0x0020
        /*0164*/ 	.byte	0x00, 0xf4, 0x21, 0x00


	//----- nvinfo : EIATTR_KPARAM_INFO
	.align		4
.L_52:
        /*0168*/ 	.byte	0x04, 0x17
        /*016a*/ 	.short	(.L_54 - .L_53)
.L_53:
        /*016c*/ 	.word	0x00000000
        /*0170*/ 	.short	0x0003
        /*0172*/ 	.short	0x0018
        /*0174*/ 	.byte	0x00, 0xf4, 0x21, 0x00


	//----- nvinfo : EIATTR_KPARAM_INFO
	.align		4
.L_54:
        /*0178*/ 	.byte	0x04, 0x17
        /*017a*/ 	.short	(.L_56 - .L_55)
.L_55:
        /*017c*/ 	.word	0x00000000
        /*0180*/ 	.short	0x0002
        /*0182*/ 	.short	0x0010
        /*0184*/ 	.byte	0x00, 0xf4, 0x21, 0x00


	//----- nvinfo : EIATTR_KPARAM_INFO
	.align		4
.L_56:
        /*0188*/ 	.byte	0x04, 0x17
        /*018a*/ 	.short	(.L_58 - .L_57)
.L_57:
        /*018c*/ 	.word	0x00000000
        /*0190*/ 	.short	0x0001
        /*0192*/ 	.short	0x0008
        /*0194*/ 	.byte	0x00, 0xf4, 0x21, 0x00


	//----- nvinfo : EIATTR_KPARAM_INFO
	.align		4
.L_58:
        /*0198*/ 	.byte	0x04, 0x17
        /*019a*/ 	.short	(.L_60 - .L_59)
.L_59:
        /*019c*/ 	.word	0x00000000
        /*01a0*/ 	.short	0x0000
        /*01a2*/ 	.short	0x0000
        /*01a4*/ 	.byte	0x00, 0xf4, 0x21, 0x00


	//----- nvinfo : EIATTR_SPARSE_MMA_MASK
	.align		4
.L_60:
        /*01a8*/ 	.byte	0x03, 0x50
        /*01aa*/ 	.short	0x0000


	//----- nvinfo : EIATTR_MAXREG_COUNT
	.align		4
        /*01ac*/ 	.byte	0x03, 0x1b
        /*01ae*/ 	.short	0x00ff


	//----- nvinfo : EIATTR_NUM_BARRIERS
	.align		4
        /*01b0*/ 	.byte	0x02, 0x4c
        /*01b2*/ 	.byte	0x01
	.zero		1


	//----- nvinfo : EIATTR_MERCURY_ISA_VERSION
	.align		4
        /*01b4*/ 	.byte	0x03, 0x5f
        /*01b6*/ 	.short	0x0101


	//----- nvinfo : EIATTR_COOP_GROUP_MASK_REGIDS
	.align		4
        /*01b8*/ 	.byte	0x04, 0x29
        /*01ba*/ 	.short	(.L_62 - .L_61)


	//   ....[0]....
.L_61:
        /*01bc*/ 	.word	0xffffffff


	//   ....[1]....
        /*01c0*/ 	.word	0xffffffff


	//   ....[2]....
        /*01c4*/ 	.word	0xffffffff


	//   ....[3]....
        /*01c8*/ 	.word	0xffffffff


	//   ....[4]....
        /*01cc*/ 	.word	0xffffffff


	//   ....[5]....
        /*01d0*/ 	.word	0xffffffff


	//   ....[6]....
        /*01d4*/ 	.word	0xffffffff


	//   ....[7]....
        /*01d8*/ 	.word	0xffffffff


	//   ....[8]....
        /*01dc*/ 	.word	0xffffffff


	//   ....[9]....
        /*01e0*/ 	.word	0xffffffff


	//   ....[10]....
        /*01e4*/ 	.word	0xffffffff


	//   ....[11]....
        /*01e8*/ 	.word	0xffffffff


	//   ....[12]....
        /*01ec*/ 	.word	0xffffffff


	//   ....[13]....
        /*01f0*/ 	.word	0xffffffff


	//   ....[14]....
        /*01f4*/ 	.word	0xffffffff


	//   ....[15]....
        /*01f8*/ 	.word	0xffffffff


	//   ....[16]....
        /*01fc*/ 	.word	0xffffffff


	//   ....[17]....
        /*0200*/ 	.word	0xffffffff


	//----- nvinfo : EIATTR_COOP_GROUP_INSTR_OFFSETS
	.align		4
.L_62:
        /*0204*/ 	.byte	0x04, 0x28
        /*0206*/ 	.short	(.L_64 - .L_63)


	//   ....[0]....
.L_63:
        /*0208*/ 	.word	0x00002360


	//   ....[1]....
        /*020c*/ 	.word	0x00002370


	//   ....[2]....
        /*0210*/ 	.word	0x00002380


	//   ....[3]....
        /*0214*/ 	.word	0x00002390


	//   ....[4]....
        /*0218*/ 	.word	0x000023d0


	//   ....[5]....
        /*021c*/ 	.word	0x000023f0


	//   ....[6]....
        /*0220*/ 	.word	0x00002400


	//   ....[7]....
        /*0224*/ 	.word	0x00002410


	//   ....[8]....
        /*0228*/ 	.word	0x000024c0


	//   ....[9]....
        /*022c*/ 	.word	0x00002730


	//   ....[10]....
        /*0230*/ 	.word	0x00002740


	//   ....[11]....
        /*0234*/ 	.word	0x00002760


	//   ....[12]....
        /*0238*/ 	.word	0x00002770


	//   ....[13]....
        /*023c*/ 	.word	0x000027a0


	//   ....[14]....
        /*0240*/ 	.word	0x000027d0


	//   ....[15]....
        /*0244*/ 	.word	0x000027e0


	//   ....[16]....
        /*0248*/ 	.word	0x000027f0


	//   ....[17]....
        /*024c*/ 	.word	0x000028b0


	//----- nvinfo : EIATTR_EXIT_INSTR_OFFSETS
	.align		4
.L_64:
        /*0250*/ 	.byte	0x04, 0x1c
        /*0252*/ 	.short	(.L_66 - .L_65)


	//   ....[0]....
.L_65:
        /*0254*/ 	.word	0x00004ea0


	//   ....[1]....
        /*0258*/ 	.word	0x00004ed0


	//----- nvinfo : EIATTR_REQNTID
	.align		4
.L_66:
        /*025c*/ 	.byte	0x04, 0x10
        /*025e*/ 	.short	(.L_68 - .L_67)
.L_67:
        /*0260*/ 	.word	0x00000080
        /*0264*/ 	.word	0x00000001
        /*0268*/ 	.word	0x00000001


	//----- nvinfo : EIATTR_CBANK_PARAM_SIZE
	.align		4
.L_68:
        /*026c*/ 	.byte	0x03, 0x19
        /*026e*/ 	.short	0x0088


	//----- nvinfo : EIATTR_PARAM_CBANK
	.align		4
        /*0270*/ 	.byte	0x04, 0x0a
        /*0272*/ 	.short	(.L_70 - .L_69)
	.align		4
.L_69:
        /*0274*/ 	.word	index@(.nv.constant0.attn_fwd)
        /*0278*/ 	.short	0x0210
        /*027a*/ 	.short	0x0088


	//----- nvinfo : EIATTR_SW_WAR
	.align		4
.L_70:
        /*027c*/ 	.byte	0x04, 0x36
        /*027e*/ 	.short	(.L_72 - .L_71)
.L_71:
        /*0280*/ 	.word	0x00000008
.L_72:


//--------------------- .nv.callgraph             --------------------------
	.section	.nv.callgraph,"",@"SHT_CUDA_CALLGRAPH"
	.align	4
	.sectionentsize	8
	.align		4
        /*0000*/ 	.word	0x00000000
	.align		4
        /*0004*/ 	.word	0xffffffff
	.align		4
        /*0008*/ 	.word	0x00000000
	.align		4
        /*000c*/ 	.word	0xfffffffe
	.align		4
        /*0010*/ 	.word	0x00000000
	.align		4
        /*0014*/ 	.word	0xfffffffd
	.align		4
        /*0018*/ 	.word	0x00000000
	.align		4
        /*001c*/ 	.word	0xfffffffc


//--------------------- .nv.constant4             --------------------------
	.section	.nv.constant4,"a",@progbits
	.align	8
	.align		8
.nv.constant4:
        /*0000*/ 	.dword	_$_str


//--------------------- .text.attn_fwd            --------------------------
	.section	.text.attn_fwd,"ax",@progbits
	.align	128
        .global         attn_fwd
        .type           attn_fwd,@function
        .size           attn_fwd,(.L_x_3 - attn_fwd)
        .other          attn_fwd,@"STO_CUDA_ENTRY STV_DEFAULT"
attn_fwd:
.text.attn_fwd:
[----:B------:R-:W-:Y:S01]  /*0000*/  LDC R1, c[0x0][0x28] ;  /* 0x00000a00ff017b82 */ /* 0x000fe20000000800 */
[----:B------:R-:W0:Y:S07]  /*0010*/  S2R R143, SR_CTAID.X ;  /* 0x00000000008f7919 */ /* 0x000e2e0000002500 */
[----:B------:R-:W1:Y:S01]  /*0020*/  S2UR UR7, SR_CTAID.Y ;  /* 0x00000000000779c3 */ /* 0x000e620000002600 */
[----:B------:R-:W-:Y:S01]  /*0030*/  ULDC.64 UR4, c[0x0][0x240] ;  /* 0x0000900000047ab9 */ /* 0x000fe20000000a00 */
[----:B------:R-:W-:Y:S01]  /*0040*/  ULDC.64 UR10, c[0x0][0x208] ;  /* 0x00008200000a7ab9 */ /* 0x000fe20000000a00 */
[----:B------:R-:W2:Y:S05]  /*0050*/  S2R R2, SR_TID.X ;  /* 0x0000000000027919 */ /* 0x000eaa0000002100 */
[----:B------:R-:W3:Y:S08]  /*0060*/  LDC R21, c[0x0][0x248] ;  /* 0x00009200ff157b82 */ /* 0x000ef00000000800 */
[----:B------:R-:W4:Y:S01]  /*0070*/  LDC.64 R52, c[0x0][0x210] ;  /* 0x00008400ff347b82 */ /* 0x000f220000000a00 */
[----:B-1----:R-:W-:-:S04]  /*0080*/  UIMAD UR4, UR7, UR4, URZ ;  /* 0x00000004070472a4 */ /* 0x002fc8000f8e023f */
[----:B------:R-:W-:Y:S01]  /*0090*/  USHF.L.U32 UR6, UR4, 0x1, URZ ;  /* 0x0000000104067899 */ /* 0x000fe2000800063f */
[----:B0-----:R-:W-:Y:S01]  /*00a0*/  IMAD.SHL.U32 R143, R143, 0x20, RZ ;  /* 0x000000208f8f7824 */ /* 0x001fe200078e00ff */
[----:B--2---:R-:W-:-:S04]  /*00b0*/  SHF.R.U32.HI R3, RZ, 0x5, R2 ;  /* 0x00000005ff037819 */ /* 0x004fc80000011602 */
[----:B------:R-:W-:Y:S02]  /*00c0*/  LOP3.LUT R148, R143, 0x1f, R2, 0xf8, !PT ;  /* 0x0000001f8f947812 */ /* 0x000fe400078ef802 */
[----:B------:R-:W-:-:S03]  /*00d0*/  SGXT.U32 R3, R3, 0x2 ;  /* 0x000000020303781a */ /* 0x000fc60000000000 */
[----:B------:R-:W-:Y:S01]  /*00e0*/  IMAD R0, R148, UR5, RZ ;  /* 0x0000000594007c24 */ /* 0x000fe2000f8e02ff */
[----:B------:R-:W-:Y:S01]  /*00f0*/  UIMAD.WIDE UR4, UR4, 0x2, URZ ;  /* 0x00000002040478a5 */ /* 0x000fe2000f8e023f */
[----:B---3--:R-:W-:Y:S02]  /*0100*/  IMAD R5, R3, R21, RZ ;  /* 0x0000001503057224 */ /* 0x008fe400078e02ff */
[C---:B------:R-:W-:Y:S02]  /*0110*/  IMAD.SHL.U32 R3, R0.reuse, 0x2, RZ ;  /* 0x0000000200037824 */ /* 0x040fe400078e00ff */
[----:B------:R-:W-:-:S03]  /*0120*/  IMAD.HI R0, R0, 0x2, RZ ;  /* 0x0000000200007827 */ /* 0x000fc600078e02ff */
[----:B----4-:R-:W-:Y:S01]  /*0130*/  IADD3 R51, P0, P1, R3, UR6, R52 ;  /* 0x0000000603337c10 */ /* 0x010fe2000f91e034 */
[----:B------:R-:W-:-:S03]  /*0140*/  IMAD R7, R21, 0x4, R5 ;  /* 0x0000000415077824 */ /* 0x000fc600078e0205 */
[----:B------:R-:W-:Y:S01]  /*0150*/  IADD3.X R53, R0, UR5, R53, P0, P1 ;  /* 0x0000000500357c10 */ /* 0x000fe200087e2435 */
[----:B------:R-:W-:Y:S01]  /*0160*/  IMAD R3, R21, 0x4, R7 ;  /* 0x0000000415037824 */ /* 0x000fe200078e0207 */
[----:B------:R-:W-:-:S03]  /*0170*/  LEA R4, P0, R5, R51, 0x1 ;  /* 0x0000003305047211 */ /* 0x000fc600078008ff */
[----:B------:R-:W-:Y:S01]  /*0180*/  IMAD R0, R21, 0x4, R3 ;  /* 0x0000000415007824 */ /* 0x000fe200078e0203 */
[----:B------:R-:W-:Y:S02]  /*0190*/  LEA.HI.X.SX32 R5, R5, R53, 0x1, P0 ;  /* 0x0000003505057211 */ /* 0x000fe400000f0eff */
[-C--:B------:R-:W-:Y:S02]  /*01a0*/  LEA R8, P1, R3, R51.reuse, 0x1 ;  /* 0x0000003303087211 */ /* 0x080fe400078208ff */
[----:B------:R-:W-:Y:S01]  /*01b0*/  LEA R6, P0, R7, R51, 0x1 ;  /* 0x0000003307067211 */ /* 0x000fe200078008ff */
[----:B------:R0:W2:Y:S01]  /*01c0*/  LDG.E.U16 R23, desc[UR10][R4.64] ;  /* 0x0000000a04177981 */ /* 0x0000a2000c1e1500 */
[-C--:B------:R-:W-:Y:S01]  /*01d0*/  LEA.HI.X.SX32 R9, R3, R53.reuse, 0x1, P1 ;  /* 0x0000003503097211 */ /* 0x080fe200008f0eff */
[----:B------:R-:W-:Y:S01]  /*01e0*/  IMAD R3, R21, 0x4, R0 ;  /* 0x0000000415037824 */ /* 0x000fe200078e0200 */
[----:B------:R-:W-:Y:S02]  /*01f0*/  LEA.HI.X.SX32 R7, R7, R53, 0x1, P0 ;  /* 0x0000003507077211 */ /* 0x000fe400000f0eff */
[C---:B------:R-:W-:Y:S01]  /*0200*/  LEA R10, P0, R0.reuse, R51, 0x1 ;  /* 0x00000033000a7211 */ /* 0x040fe200078008ff */
[----:B------:R1:W3:Y:S03]  /*0210*/  LDG.E.U16 R25, desc[UR10][R8.64] ;  /* 0x0000000a08197981 */ /* 0x0002e6000c1e1500 */
[----:B------:R-:W-:Y:S01]  /*0220*/  LEA.HI.X.SX32 R11, R0, R53, 0x1, P0 ;  /* 0x00000035000b7211 */ /* 0x000fe200000f0eff */
[----:B------:R-:W-:Y:S01]  /*0230*/  IMAD R0, R21, 0x4, R3 ;  /* 0x0000000415007824 */ /* 0x000fe200078e0203 */
[C---:B------:R-:W-:Y:S01]  /*0240*/  LEA R12, P0, R3.reuse, R51, 0x1 ;  /* 0x00000033030c7211 */ /* 0x040fe200078008ff */
[----:B------:R4:W5:Y:S03]  /*0250*/  LDG.E.U16 R22, desc[UR10][R6.64] ;  /* 0x0000000a06167981 */ /* 0x000966000c1e1500 */
[----:B------:R-:W-:Y:S01]  /*0260*/  LEA.HI.X.SX32 R13, R3, R53, 0x1, P0 ;  /* 0x00000035030d7211 */ /* 0x000fe200000f0eff */
[----:B------:R4:W5:Y:S01]  /*0270*/  LDG.E.U16 R24, desc[UR10][R10.64] ;  /* 0x0000000a0a187981 */ /* 0x000962000c1e1500 */
[----:B------:R-:W-:-:S02]  /*0280*/  LEA R3, R21, R0, 0x2 ;  /* 0x0000000015037211 */ /* 0x000fc400078e10ff */
[C---:B0-----:R-:W-:Y:S01]  /*0290*/  LEA R4, P0, R0.reuse, R51, 0x1 ;  /* 0x0000003300047211 */ /* 0x041fe200078008ff */
[----:B------:R0:W5:Y:S02]  /*02a0*/  LDG.E.U16 R27, desc[UR10][R12.64] ;  /* 0x0000000a0c1b7981 */ /* 0x000164000c1e1500 */
[----:B------:R-:W-:Y:S01]  /*02b0*/  IMAD R16, R21, 0x4, R3 ;  /* 0x0000000415107824 */ /* 0x000fe200078e0203 */
[----:B------:R-:W-:Y:S02]  /*02c0*/  LEA.HI.X.SX32 R5, R0, R53, 0x1, P0 ;  /* 0x0000003500057211 */ /* 0x000fe400000f0eff */
[-C--:B------:R-:W-:Y:S01]  /*02d0*/  LEA R14, P1, R3, R51.reuse, 0x1 ;  /* 0x00000033030e7211 */ /* 0x080fe200078208ff */
[----:B------:R-:W-:Y:S01]  /*02e0*/  IMAD R0, R21, 0x4, R16 ;  /* 0x0000000415007824 */ /* 0x000fe200078e0210 */
[----:B-1----:R-:W-:Y:S01]  /*02f0*/  LEA R8, P0, R16, R51, 0x1 ;  /* 0x0000003310087211 */ /* 0x002fe200078008ff */
[----:B------:R1:W5:Y:S01]  /*0300*/  LDG.E.U16 R26, desc[UR10][R4.64] ;  /* 0x0000000a041a7981 */ /* 0x000362000c1e1500 */
[----:B------:R-:W-:-:S02]  /*0310*/  LEA.HI.X.SX32 R15, R3, R53, 0x1, P1 ;  /* 0x00000035030f7211 */ /* 0x000fc400008f0eff */
[----:B------:R-:W-:Y:S01]  /*0320*/  LEA.HI.X.SX32 R9, R16, R53, 0x1, P0 ;  /* 0x0000003510097211 */ /* 0x000fe200000f0eff */
[C---:B------:R-:W-:Y:S01]  /*0330*/  IMAD R3, R21.reuse, 0x4, R0 ;  /* 0x0000000415037824 */ /* 0x040fe200078e0200 */
[C---:B----4-:R-:W-:Y:S01]  /*0340*/  LEA R6, P0, R0.reuse, R51, 0x1 ;  /* 0x0000003300067211 */ /* 0x050fe200078008ff */
[----:B------:R-:W4:Y:S03]  /*0350*/  LDG.E.U16 R29, desc[UR10][R14.64] ;  /* 0x0000000a0e1d7981 */ /* 0x000f26000c1e1500 */
[----:B------:R-:W-:Y:S01]  /*0360*/  LEA.HI.X.SX32 R7, R0, R53, 0x1, P0 ;  /* 0x0000003500077211 */ /* 0x000fe200000f0eff */
[----:B------:R-:W-:Y:S01]  /*0370*/  IMAD R0, R21, 0x4, R3 ;  /* 0x0000000415007824 */ /* 0x000fe200078e0203 */
[-C--:B------:R-:W-:Y:S01]  /*0380*/  LEA R10, P0, R3, R51.reuse, 0x1 ;  /* 0x00000033030a7211 */ /* 0x080fe200078008ff */
[----:B------:R1:W4:Y:S02]  /*0390*/  LDG.E.U16 R28, desc[UR10][R8.64] ;  /* 0x0000000a081c7981 */ /* 0x000324000c1e1500 */
[----:B------:R-:W-:Y:S01]  /*03a0*/  IMAD R16, R21, 0x4, R0 ;  /* 0x0000000415107824 */ /* 0x000fe200078e0200 */
[----:B0-----:R-:W-:Y:S01]  /*03b0*/  LEA R12, P1, R0, R51, 0x1 ;  /* 0x00000033000c7211 */ /* 0x001fe200078208ff */
[----:B------:R0:W4:Y:S01]  /*03c0*/  LDG.E.U16 R31, desc[UR10][R6.64] ;  /* 0x0000000a061f7981 */ /* 0x000122000c1e1500 */
[----:B------:R-:W-:-:S02]  /*03d0*/  LEA.HI.X.SX32 R11, R3, R53, 0x1, P0 ;  /* 0x00000035030b7211 */ /* 0x000fc400000f0eff */
[----:B------:R-:W-:Y:S01]  /*03e0*/  LEA.HI.X.SX32 R13, R0, R53, 0x1, P1 ;  /* 0x00000035000d7211 */ /* 0x000fe200008f0eff */
[C---:B------:R-:W-:Y:S01]  /*03f0*/  IMAD R0, R21.reuse, 0x4, R16 ;  /* 0x0000000415007824 */ /* 0x040fe200078e0210 */
[C---:B-1----:R-:W-:Y:S01]  /*0400*/  LEA R4, P0, R16.reuse, R51, 0x1 ;  /* 0x0000003310047211 */ /* 0x042fe200078008ff */
[----:B------:R1:W4:Y:S03]  /*0410*/  LDG.E.U16 R30, desc[UR10][R10.64] ;  /* 0x0000000a0a1e7981 */ /* 0x000326000c1e1500 */
[----:B------:R-:W-:Y:S01]  /*0420*/  LEA.HI.X.SX32 R5, R16, R53, 0x1, P0 ;  /* 0x0000003510057211 */ /* 0x000fe200000f0eff */
[----:B------:R-:W4:Y:S01]  /*0430*/  LDG.E.U16 R33, desc[UR10][R12.64] ;  /* 0x0000000a0c217981 */ /* 0x000f22000c1e1500 */
[C---:B------:R-:W-:Y:S02]  /*0440*/  LEA R8, P0, R0.reuse, R51, 0x1 ;  /* 0x0000003300087211 */ /* 0x040fe400078008ff */
[----:B------:R-:W-:Y:S01]  /*0450*/  LEA R3, R21, R0, 0x2 ;  /* 0x0000000015037211 */ /* 0x000fe200078e10ff */
[----:B------:R1:W4:Y:S01]  /*0460*/  LDG.E.U16 R32, desc[UR10][R4.64] ;  /* 0x0000000a04207981 */ /* 0x000322000c1e1500 */
[----:B------:R-:W-:-:S03]  /*0470*/  LEA.HI.X.SX32 R9, R0, R53, 0x1, P0 ;  /* 0x0000003500097211 */ /* 0x000fc600000f0eff */
[----:B------:R-:W-:Y:S01]  /*0480*/  IMAD R0, R21, 0x4, R3 ;  /* 0x0000000415007824 */ /* 0x000fe200078e0203 */
[-C--:B0-----:R-:W-:Y:S01]  /*0490*/  LEA R6, P0, R3, R51.reuse, 0x1 ;  /* 0x0000003303067211 */ /* 0x081fe200078008ff */
[----:B------:R0:W4:Y:S02]  /*04a0*/  LDG.E.U16 R35, desc[UR10][R8.64] ;  /* 0x0000000a08237981 */ /* 0x000124000c1e1500 */
[----:B------:R-:W-:Y:S01]  /*04b0*/  IMAD R16, R21, 0x4, R0 ;  /* 0x0000000415107824 */ /* 0x000fe200078e0200 */
[C---:B------:R-:W-:Y:S02]  /*04c0*/  LEA R14, P1, R0.reuse, R51, 0x1 ;  /* 0x00000033000e7211 */ /* 0x040fe400078208ff */
[-C--:B------:R-:W-:Y:S02]  /*04d0*/  LEA.HI.X.SX32 R7, R3, R53.reuse, 0x1, P0 ;  /* 0x0000003503077211 */ /* 0x080fe400000f0eff */
[----:B------:R-:W-:Y:S01]  /*04e0*/  LEA.HI.X.SX32 R15, R0, R53, 0x1, P1 ;  /* 0x00000035000f7211 */ /* 0x000fe200008f0eff */
[C---:B------:R-:W-:Y:S01]  /*04f0*/  IMAD R0, R21.reuse, 0x4, R16 ;  /* 0x0000000415007824 */ /* 0x040fe200078e0210 */
[C---:B-1----:R-:W-:Y:S01]  /*0500*/  LEA R10, P0, R16.reuse, R51, 0x1 ;  /* 0x00000033100a7211 */ /* 0x042fe200078008ff */
[----:B------:R1:W4:Y:S02]  /*0510*/  LDG.E.U16 R34, desc[UR10][R6.64] ;  /* 0x0000000a06227981 */ /* 0x000324000c1e1500 */
[C---:B------:R-:W-:Y:S01]  /*0520*/  IMAD R3, R21.reuse, 0x4, R0 ;  /* 0x0000000415037824 */ /* 0x040fe200078e0200 */
[----:B------:R-:W-:Y:S01]  /*0530*/  LEA.HI.X.SX32 R11, R16, R53, 0x1, P0 ;  /* 0x00000035100b7211 */ /* 0x000fe200000f0eff */
[----:B------:R1:W4:Y:S01]  /*0540*/  LDG.E.U16 R37, desc[UR10][R14.64] ;  /* 0x0000000a0e257981 */ /* 0x000322000c1e1500 */
[----:B------:R-:W-:Y:S01]  /*0550*/  LEA R4, P0, R0, R51, 0x1 ;  /* 0x0000003300047211 */ /* 0x000fe200078008ff */
[----:B------:R-:W-:-:S02]  /*0560*/  IMAD R12, R21, 0x4, R3 ;  /* 0x00000004150c7824 */ /* 0x000fc400078e0203 */
[----:B------:R1:W4:Y:S01]  /*0570*/  LDG.E.U16 R36, desc[UR10][R10.64] ;  /* 0x0000000a0a247981 */ /* 0x000322000c1e1500 */
[----:B------:R-:W-:Y:S01]  /*0580*/  LEA.HI.X.SX32 R5, R0, R53, 0x1, P0 ;  /* 0x0000003500057211 */ /* 0x000fe200000f0eff */
[----:B------:R-:W-:Y:S01]  /*0590*/  IMAD R0, R21, 0x4, R12 ;  /* 0x0000000415007824 */ /* 0x000fe200078e020c */
[-C--:B0-----:R-:W-:Y:S02]  /*05a0*/  LEA R8, P0, R3, R51.reuse, 0x1 ;  /* 0x0000003303087211 */ /* 0x081fe400078008ff */
[C---:B-1----:R-:W-:Y:S01]  /*05b0*/  LEA R6, P1, R12.reuse, R51, 0x1 ;  /* 0x000000330c067211 */ /* 0x042fe200078208ff */
[----:B------:R0:W4:Y:S01]  /*05c0*/  LDG.E.U16 R39, desc[UR10][R4.64] ;  /* 0x0000000a04277981 */ /* 0x000122000c1e1500 */
[----:B------:R-:W-:Y:S02]  /*05d0*/  LEA R16, R21, R0, 0x2 ;  /* 0x0000000015107211 */ /* 0x000fe400078e10ff */
[-C--:B------:R-:W-:Y:S02]  /*05e0*/  LEA.HI.X.SX32 R9, R3, R53.reuse, 0x1, P0 ;  /* 0x0000003503097211 */ /* 0x080fe400000f0eff */
[----:B------:R-:W-:Y:S01]  /*05f0*/  LEA.HI.X.SX32 R7, R12, R53, 0x1, P1 ;  /* 0x000000350c077211 */ /* 0x000fe200008f0eff */
[C---:B------:R-:W-:Y:S01]  /*0600*/  IMAD R3, R21.reuse, 0x4, R16 ;  /* 0x0000000415037824 */ /* 0x040fe200078e0210 */
[C---:B------:R-:W-:Y:S01]  /*0610*/  LEA R12, P0, R0.reuse, R51, 0x1 ;  /* 0x00000033000c7211 */ /* 0x040fe200078008ff */
[----:B------:R1:W4:Y:S02]  /*0620*/  LDG.E.U16 R38, desc[UR10][R8.64] ;  /* 0x0000000a08267981 */ /* 0x000324000c1e1500 */
[C---:B------:R-:W-:Y:S01]  /*0630*/  IMAD R15, R21.reuse, 0x4, R3 ;  /* 0x00000004150f7824 */ /* 0x040fe200078e0203 */
[----:B------:R-:W-:Y:S01]  /*0640*/  LEA.HI.X.SX32 R13, R0, R53, 0x1, P0 ;  /* 0x00000035000d7211 */ /* 0x000fe200000f0eff */
[----:B------:R1:W4:Y:S01]  /*0650*/  LDG.E.U16 R41, desc[UR10][R6.64] ;  /* 0x0000000a06297981 */ /* 0x000322000c1e1500 */
[CC--:B------:R-:W-:Y:S01]  /*0660*/  LEA R10, P0, R16.reuse, R51.reuse, 0x1 ;  /* 0x00000033100a7211 */ /* 0x0c0fe200078008ff */
[----:B------:R-:W-:Y:S01]  /*0670*/  IMAD R0, R21, 0x4, R15 ;  /* 0x0000000415007824 */ /* 0x000fe200078e020f */
[----:B------:R-:W-:Y:S01]  /*0680*/  LEA R14, P1, R15, R51, 0x1 ;  /* 0x000000330f0e7211 */ /* 0x000fe200078208ff */
[----:B------:R1:W4:Y:S01]  /*0690*/  LDG.E.U16 R40, desc[UR10][R12.64] ;  /* 0x0000000a0c287981 */ /* 0x000322000c1e1500 */
[----:B------:R-:W-:Y:S01]  /*06a0*/  LEA.HI.X.SX32 R11, R16, R53, 0x1, P0 ;  /* 0x00000035100b7211 */ /* 0x000fe200000f0eff */
[----:B------:R-:W-:Y:S01]  /*06b0*/  IMAD R16, R21, 0x4, R0 ;  /* 0x0000000415107824 */ /* 0x000fe200078e0200 */
[----:B0-----:R-:W-:-:S03]  /*06c0*/  LEA R4, P0, R3, R51, 0x1 ;  /* 0x0000003303047211 */ /* 0x001fc600078008ff */
[----:B------:R-:W-:Y:S01]  /*06d0*/  IMAD R18, R21, 0x4, R16 ;  /* 0x0000000415127824 */ /* 0x000fe200078e0210 */
[----:B------:R-:W-:Y:S01]  /*06e0*/  LEA.HI.X.SX32 R5, R3, R53, 0x1, P0 ;  /* 0x0000003503057211 */ /* 0x000fe200000f0eff */
[----:B------:R0:W4:Y:S02]  /*06f0*/  LDG.E.U16 R43, desc[UR10][R10.64] ;  /* 0x0000000a0a2b7981 */ /* 0x000124000c1e1500 */
[C---:B------:R-:W-:Y:S01]  /*0700*/  IMAD R3, R21.reuse, 0x4, R18 ;  /* 0x0000000415037824 */ /* 0x040fe200078e0212 */
[C---:B-1----:R-:W-:Y:S01]  /*0710*/  LEA R8, P0, R16.reuse, R51, 0x1 ;  /* 0x0000003310087211 */ /* 0x042fe200078008ff */
[----:B------:R1:W4:Y:S03]  /*0720*/  LDG.E.U16 R42, desc[UR10][R4.64] ;  /* 0x0000000a042a7981 */ /* 0x000326000c1e1500 */
[----:B------:R-:W-:Y:S02]  /*0730*/  LEA R19, R21, R3, 0x2 ;  /* 0x0000000315137211 */ /* 0x000fe400078e10ff */
[----:B------:R-:W-:-:S03]  /*0740*/  LEA.HI.X.SX32 R9, R16, R53, 0x1, P0 ;  /* 0x0000003510097211 */ /* 0x000fc600000f0eff */
[----:B------:R-:W-:Y:S01]  /*0750*/  IMAD R7, R21, 0x4, R19 ;  /* 0x0000000415077824 */ /* 0x000fe200078e0213 */
[----:B------:R-:W-:Y:S01]  /*0760*/  LEA R12, P0, R3, R51, 0x1 ;  /* 0x00000033030c7211 */ /* 0x000fe200078008ff */
[----:B------:R1:W4:Y:S01]  /*0770*/  LDG.E.U16 R47, desc[UR10][R8.64] ;  /* 0x0000000a082f7981 */ /* 0x000322000c1e1500 */
[-C--:B------:R-:W-:Y:S01]  /*0780*/  LEA.HI.X.SX32 R15, R15, R53.reuse, 0x1, P1 ;  /* 0x000000350f0f7211 */ /* 0x080fe200008f0eff */
[----:B------:R-:W-:Y:S01]  /*0790*/  IMAD R20, R21, 0x4, R7 ;  /* 0x0000000415147824 */ /* 0x000fe200078e0207 */
[----:B------:R-:W-:Y:S02]  /*07a0*/  LEA.HI.X.SX32 R13, R3, R53, 0x1, P0 ;  /* 0x00000035030d7211 */ /* 0x000fe400000f0eff */
[-C--:B0-----:R-:W-:Y:S01]  /*07b0*/  LEA R10, P1, R7, R51.reuse, 0x1 ;  /* 0x00000033070a7211 */ /* 0x081fe200078208ff */
[----:B------:R-:W-:Y:S01]  /*07c0*/  IMAD R3, R21, 0x4, R20 ;  /* 0x0000000415037824 */ /* 0x000fe200078e0214 */
[C---:B------:R-:W-:Y:S01]  /*07d0*/  LEA R6, P0, R0.reuse, R51, 0x1 ;  /* 0x0000003300067211 */ /* 0x040fe200078008ff */
[----:B------:R0:W4:Y:S01]  /*07e0*/  LDG.E.U16 R45, desc[UR10][R14.64] ;  /* 0x0000000a0e2d7981 */ /* 0x000122000c1e1500 */
[-C--:B------:R-:W-:Y:S01]  /*07f0*/  LEA.HI.X.SX32 R11, R7, R53.reuse, 0x1, P1 ;  /* 0x00000035070b7211 */ /* 0x080fe200008f0eff */
[----:B------:R-:W-:Y:S01]  /*0800*/  IMAD R21, R21, 0x4, R3 ;  /* 0x0000000415157824 */ /* 0x000fe200078e0203 */
[----:B------:R-:W-:Y:S01]  /*0810*/  LEA.HI.X.SX32 R7, R0, R53, 0x1, P0 ;  /* 0x0000003500077211 */ /* 0x000fe200000f0eff */
[----:B------:R0:W4:Y:S01]  /*0820*/  LDG.E.U16 R49, desc[UR10][R12.64] ;  /* 0x0000000a0c317981 */ /* 0x000122000c1e1500 */
[----:B-1----:R-:W-:-:S02]  /*0830*/  LEA R4, P0, R18, R51, 0x1 ;  /* 0x0000003312047211 */ /* 0x002fc400078008ff */
[-C--:B------:R-:W-:Y:S01]  /*0840*/  LEA R8, P1, R19, R51.reuse, 0x1 ;  /* 0x0000003313087211 */ /* 0x080fe200078208ff */
[----:B------:R-:W4:Y:S01]  /*0850*/  LDG.E.U16 R11, desc[UR10][R10.64] ;  /* 0x0000000a0a0b7981 */ /* 0x000f22000c1e1500 */
[----:B------:R-:W-:Y:S02]  /*0860*/  LEA R16, P2, R3, R51, 0x1 ;  /* 0x0000003303107211 */ /* 0x000fe400078408ff */
[-C--:B------:R-:W-:Y:S01]  /*0870*/  LEA.HI.X.SX32 R5, R18, R53.reuse, 0x1, P0 ;  /* 0x0000003512057211 */ /* 0x080fe200000f0eff */
[----:B------:R-:W4:Y:S01]  /*0880*/  LDG.E.U16 R6, desc[UR10][R6.64] ;  /* 0x0000000a06067981 */ /* 0x000f22000c1e1500 */
[----:B------:R-:W-:Y:S02]  /*0890*/  LEA.HI.X.SX32 R9, R19, R53, 0x1, P1 ;  /* 0x0000003513097211 */ /* 0x000fe400008f0eff */
[-C--:B0-----:R-:W-:Y:S01]  /*08a0*/  LEA R14, P0, R20, R51.reuse, 0x1 ;  /* 0x00000033140e7211 */ /* 0x081fe200078008ff */
[----:B------:R-:W4:Y:S01]  /*08b0*/  LDG.E.U16 R4, desc[UR10][R4.64] ;  /* 0x0000000a04047981 */ /* 0x000f22000c1e1500 */
[----:B------:R-:W-:-:S02]  /*08c0*/  LEA R12, P1, R21, R51, 0x1 ;  /* 0x00000033150c7211 */ /* 0x000fc400078208ff */
[-C--:B------:R-:W-:Y:S01]  /*08d0*/  LEA.HI.X.SX32 R17, R3, R53.reuse, 0x1, P2 ;  /* 0x0000003503117211 */ /* 0x080fe200010f0eff */
[----:B------:R-:W4:Y:S01]  /*08e0*/  LDG.E.U16 R8, desc[UR10][R8.64] ;  /* 0x0000000a08087981 */ /* 0x000f22000c1e1500 */
[-C--:B------:R-:W-:Y:S02]  /*08f0*/  LEA.HI.X.SX32 R15, R20, R53.reuse, 0x1, P0 ;  /* 0x00000035140f7211 */ /* 0x080fe400000f0eff */
[----:B------:R-:W-:Y:S02]  /*0900*/  LEA.HI.X.SX32 R13, R21, R53, 0x1, P1 ;  /* 0x00000035150d7211 */ /* 0x000fe400008f0eff */
[----:B------:R0:W4:Y:S04]  /*0910*/  LDG.E.U16 R17, desc[UR10][R16.64] ;  /* 0x0000000a10117981 */ /* 0x000128000c1e1500 */
[----:B------:R-:W4:Y:S04]  /*0920*/  LDG.E.U16 R14, desc[UR10][R14.64] ;  /* 0x0000000a0e0e7981 */ /* 0x000f28000c1e1500 */
[----:B------:R-:W4:Y:S01]  /*0930*/  LDG.E.U16 R12, desc[UR10][R12.64] ;  /* 0x0000000a0c0c7981 */ /* 0x000f22000c1e1500 */
[----:B------:R-:W1:Y:S01]  /*0940*/  S2UR UR6, SR_CgaCtaId ;  /* 0x00000000000679c3 */ /* 0x000e620000008800 */
[----:B------:R-:W-:-:S02]  /*0950*/  SHF.R.S32.HI R0, RZ, 0x6, R2 ;  /* 0x00000006ff007819 */ /* 0x000fc40000011402 */
[----:B------:R-:W-:Y:S02]  /*0960*/  IADD3 R165, R143, 0x20, RZ ;  /* 0x000000208fa57810 */ /* 0x000fe40007ffe0ff */
[----:B------:R-:W-:Y:S01]  /*0970*/  SGXT R0, R0, 0x1 ;  /* 0x000000010000781a */ /* 0x000fe20000000200 */
[----:B0-----:R-:W-:Y:S01]  /*0980*/  IMAD.SHL.U32 R16, R2, 0x2, RZ ;  /* 0x0000000202107824 */ /* 0x001fe200078e00ff */
[----:B------:R-:W-:Y:S01]  /*0990*/  UMOV UR4, 0x400 ;  /* 0x0000040000047882 */ /* 0x000fe20000000000 */
[----:B------:R-:W-:Y:S02]  /*09a0*/  ISETP.GE.AND P0, PT, R165, 0x1, PT ;  /* 0x00000001a500780c */ /* 0x000fe40003f06270 */
[----:B------:R-:W-:-:S04]  /*09b0*/  LOP3.LUT R3, R0, 0x90, RZ, 0xc0, !PT ;  /* 0x0000009000037812 */ /* 0x000fc800078ec0ff */
[----:B------:R-:W-:-:S04]  /*09c0*/  LOP3.LUT R0, R3, 0x7e, R16, 0x78, !PT ;  /* 0x0000007e03007812 */ /* 0x000fc800078e7810 */
[----:B------:R-:W-:Y:S01]  /*09d0*/  LOP3.LUT R3, R0, 0x20, RZ, 0x3c, !PT ;  /* 0x0000002000037812 */ /* 0x000fe200078e3cff */
[----:B-1----:R-:W-:Y:S01]  /*09e0*/  ULEA UR6, UR6, UR4, 0x18 ;  /* 0x0000000406067291 */ /* 0x002fe2000f8ec03f */
[----:B------:R-:W-:Y:S01]  /*09f0*/  IMAD.MOV.U32 R129, RZ, RZ, 0x3f800000 ;  /* 0x3f800000ff817424 */ /* 0x000fe200078e00ff */
[----:B------:R-:W-:Y:S01]  /*0a00*/  MOV R95, 0xff800000 ;  /* 0xff800000005f7802 */ /* 0x000fe20000000f00 */
[----:B------:R-:W-:Y:S01]  /*0a10*/  IMAD.MOV.U32 R94, RZ, RZ, -0x800000 ;  /* 0xff800000ff5e7424 */ /* 0x000fe200078e00ff */
[----:B------:R-:W-:Y:S01]  /*0a20*/  CS2R R50, SRZ ;  /* 0x0000000000327805 */ /* 0x000fe2000001ff00 */
[----:B------:R-:W-:Y:S01]  /*0a30*/  IMAD.MOV.U32 R93, RZ, RZ, -0x800000 ;  /* 0xff800000ff5d7424 */ /* 0x000fe200078e00ff */
[----:B------:R-:W-:Y:S01]  /*0a40*/  CS2R R76, SRZ ;  /* 0x00000000004c7805 */ /* 0x000fe2000001ff00 */
[----:B------:R-:W-:Y:S01]  /*0a50*/  IMAD.MOV.U32 R92, RZ, RZ, -0x800000 ;  /* 0xff800000ff5c7424 */ /* 0x000fe200078e00ff */
[----:B------:R-:W-:Y:S01]  /*0a60*/  CS2R R78, SRZ ;  /* 0x00000000004e7805 */ /* 0x000fe2000001ff00 */
[----:B------:R-:W-:Y:S01]  /*0a70*/  IMAD.MOV.U32 R128, RZ, RZ, 0x3f800000 ;  /* 0x3f800000ff807424 */ /* 0x000fe200078e00ff */
[----:B------:R-:W-:Y:S01]  /*0a80*/  CS2R R56, SRZ ;  /* 0x0000000000387805 */ /* 0x000fe2000001ff00 */
[----:B------:R-:W-:Y:S01]  /*0a90*/  IMAD.MOV.U32 R127, RZ, RZ, 0x3f800000 ;  /* 0x3f800000ff7f7424 */ /* 0x000fe200078e00ff */
[----:B------:R-:W-:Y:S01]  /*0aa0*/  CS2R R58, SRZ ;  /* 0x00000000003a7805 */ /* 0x000fe2000001ff00 */
[----:B------:R-:W-:Y:S01]  /*0ab0*/  IMAD.MOV.U32 R126, RZ, RZ, 0x3f800000 ;  /* 0x3f800000ff7e7424 */ /* 0x000fe200078e00ff */
[----:B------:R-:W-:-:S02]  /*0ac0*/  CS2R R60, SRZ ;  /* 0x00000000003c7805 */ /* 0x000fc4000001ff00 */
[----:B------:R-:W-:Y:S02]  /*0ad0*/  CS2R R62, SRZ ;  /* 0x00000000003e7805 */ /* 0x000fe4000001ff00 */
[----:B------:R-:W-:Y:S02]  /*0ae0*/  CS2R R52, SRZ ;  /* 0x0000000000347805 */ /* 0x000fe4000001ff00 */
[----:B------:R-:W-:Y:S02]  /*0af0*/  CS2R R54, SRZ ;  /* 0x0000000000367805 */ /* 0x000fe4000001ff00 */
[----:B------:R-:W-:Y:S02]  /*0b00*/  CS2R R64, SRZ ;  /* 0x0000000000407805 */ /* 0x000fe4000001ff00 */
[----:B------:R-:W-:Y:S02]  /*0b10*/  CS2R R66, SRZ ;  /* 0x0000000000427805 */ /* 0x000fe4000001ff00 */
[----:B------:R-:W-:-:S02]  /*0b20*/  CS2R R68, SRZ ;  /* 0x0000000000447805 */ /* 0x000fc4000001ff00 */
[----:B------:R-:W-:Y:S02]  /*0b30*/  CS2R R70, SRZ ;  /* 0x0000000000467805 */ /* 0x000fe4000001ff00 */
[----:B------:R-:W-:Y:S02]  /*0b40*/  CS2R R72, SRZ ;  /* 0x0000000000487805 */ /* 0x000fe4000001ff00 */
[----:B------:R-:W-:Y:S02]  /*0b50*/  CS2R R74, SRZ ;  /* 0x00000000004a7805 */ /* 0x000fe4000001ff00 */
[C---:B------:R-:W-:Y:S01]  /*0b60*/  LOP3.LUT R149, R2.reuse, 0x7f, RZ, 0xc0, !PT ;  /* 0x0000007f02957812 */ /* 0x040fe200078ec0ff */
[----:B------:R-:W-:Y:S01]  /*0b70*/  IMAD.SHL.U32 R5, R2, 0x8, RZ ;  /* 0x0000000802057824 */ /* 0x000fe200078e00ff */
[----:B--2---:R-:W-:Y:S04]  /*0b80*/  STS.U16 [R0+UR6], R23 ;  /* 0x0000001700007988 */ /* 0x004fe80008000406 */
[----:B---3--:R-:W-:Y:S04]  /*0b90*/  STS.U16 [R0+UR6+0x200], R25 ;  /* 0x0002001900007988 */ /* 0x008fe80008000406 */
[----:B-----5:R-:W-:Y:S04]  /*0ba0*/  STS.U16 [R0+UR6+0x400], R27 ;  /* 0x0004001b00007988 */ /* 0x020fe80008000406 */
[----:B----4-:R-:W-:Y:S04]  /*0bb0*/  STS.U16 [R0+UR6+0x600], R29 ;  /* 0x0006001d00007988 */ /* 0x010fe80008000406 */
[----:B------:R-:W-:Y:S04]  /*0bc0*/  STS.U16 [R0+UR6+0x800], R31 ;  /* 0x0008001f00007988 */ /* 0x000fe80008000406 */
        /* <DEDUP_REMOVED lines=8> */
[----:B------:R0:W-:Y:S04]  /*0c50*/  STS.U16 [R0+UR6+0x1a00], R49 ;  /* 0x001a003100007988 */ /* 0x0001e80008000406 */
[----:B------:R-:W-:Y:S01]  /*0c60*/  STS.U16 [R0+UR6+0x1c00], R11 ;  /* 0x001c000b00007988 */ /* 0x000fe20008000406 */
[----:B0-----:R-:W-:-:S03]  /*0c70*/  CS2R R48, SRZ ;  /* 0x0000000000307805 */ /* 0x001fc6000001ff00 */
        /* <DEDUP_REMOVED lines=14> */
[----:B------:R-:W-:Y:S04]  /*0d60*/  STS.U16 [R3+UR6+0x1b00], R8 ;  /* 0x001b000803007988 */ /* 0x000fe80008000406 */
[----:B------:R-:W-:Y:S04]  /*0d70*/  STS.U16 [R3+UR6+0x1d00], R14 ;  /* 0x001d000e03007988 */ /* 0x000fe80008000406 */
[----:B------:R1:W-:Y:S01]  /*0d80*/  STS.U16 [R3+UR6+0x1f00], R12 ;  /* 0x001f000c03007988 */ /* 0x0003e20008000406 */
[----:B0-----:R-:W-:-:S02]  /*0d90*/  LOP3.LUT R4, R2, 0x1c, RZ, 0xc0, !PT ;  /* 0x0000001c02047812 */ /* 0x001fc400078ec0ff */
[----:B-1----:R-:W-:Y:S01]  /*0da0*/  LOP3.LUT R3, R2, 0x60, RZ, 0xc0, !PT ;  /* 0x0000006002037812 */ /* 0x002fe200078ec0ff */
[----:B------:R-:W-:Y:S06]  /*0db0*/  @!P0 BRA `(.L_x_0) ;  /* 0x0000002000e48947 */ /* 0x000fec0003800000 */
[C---:B------:R-:W-:Y:S01]  /*0dc0*/  LOP3.LUT R8, R2.reuse, 0x10, RZ, 0xc0, !PT ;  /* 0x0000001002087812 */ /* 0x040fe200078ec0ff */
[----:B------:R-:W0:Y:S01]  /*0dd0*/  LDC R36, c[0x0][0x268] ;  /* 0x00009a00ff247b82 */ /* 0x000e220000000800 */
[----:B------:R-:W-:Y:S01]  /*0de0*/  LOP3.LUT R7, R5, 0x30, RZ, 0xc0, !PT ;  /* 0x0000003005077812 */ /* 0x000fe200078ec0ff */
[----:B------:R-:W-:Y:S01]  /*0df0*/  ULDC UR4, c[0x0][0x258] ;  /* 0x0000960000047ab9 */ /* 0x000fe20000000800 */
[C---:B------:R-:W-:Y:S01]  /*0e00*/  LOP3.LUT R6, R2.reuse, 0x7, RZ, 0xc0, !PT ;  /* 0x0000000702067812 */ /* 0x040fe200078ec0ff */
[----:B------:R-:W-:Y:S01]  /*0e10*/  ULDC.64 UR8, c[0x0][0x218] ;  /* 0x0000860000087ab9 */ /* 0x000fe20000000a00 */
[----:B------:R-:W-:Y:S01]  /*0e20*/  LOP3.LUT R5, R2, 0x3, RZ, 0xc0, !PT ;  /* 0x0000000302057812 */ /* 0x000fe200078ec0ff */
[----:B------:R-:W-:Y:S01]  /*0e30*/  IMAD.SHL.U32 R135, R149, 0x2, RZ ;  /* 0x0000000295877824 */ /* 0x000fe200078e00ff */
[----:B------:R-:W-:Y:S01]  /*0e40*/  LEA R10, R8, UR6, 0x6 ;  /* 0x00000006080a7c11 */ /* 0x000fe2000f8e30ff */
[C---:B------:R-:W-:Y:S01]  /*0e50*/  IMAD R7, R6.reuse, 0x40, R7 ;  /* 0x0000004006077824 */ /* 0x040fe200078e0207 */
[C---:B------:R-:W-:Y:S01]  /*0e60*/  SHF.L.U32 R146, R5.reuse, 0x1, RZ ;  /* 0x0000000105927819 */ /* 0x040fe200000006ff */
[----:B------:R-:W-:Y:S01]  /*0e70*/  IMAD.SHL.U32 R9, R6, 0x10, RZ ;  /* 0x0000001006097824 */ /* 0x000fe200078e00ff */
[----:B------:R-:W1:Y:S01]  /*0e80*/  LDC.64 R42, c[0x0][0x220] ;  /* 0x00008800ff2a7b82 */ /* 0x000e620000000a00 */
[----:B------:R-:W-:Y:S01]  /*0e90*/  IMAD R12, R5, 0x20, R10 ;  /* 0x00000020050c7824 */ /* 0x000fe200078e020a */
[----:B------:R-:W-:Y:S01]  /*0ea0*/  LOP3.LUT R7, R7, 0x10, R16, 0x78, !PT ;  /* 0x0000001007077812 */ /* 0x000fe200078e7810 */
[----:B------:R-:W-:Y:S01]  /*0eb0*/  IMAD.MOV.U32 R129, RZ, RZ, 0x3f800000 ;  /* 0x3f800000ff817424 */ /* 0x000fe200078e00ff */
[----:B------:R-:W-:Y:S01]  /*0ec0*/  LEA.HI R132, R4, 0x18, RZ, 0x1e ;  /* 0x0000001804847811 */ /* 0x000fe200078ff0ff */
[----:B------:R-:W-:Y:S01]  /*0ed0*/  IMAD R17, R3, 0x8, R12 ;  /* 0x0000000803117824 */ /* 0x000fe200078e020c */
[----:B------:R-:W-:Y:S01]  /*0ee0*/  LOP3.LUT R3, R2, 0x20, RZ, 0xc0, !PT ;  /* 0x0000002002037812 */ /* 0x000fe200078ec0ff */
[----:B------:R-:W-:Y:S01]  /*0ef0*/  IMAD R7, R8, 0x20, R7 ;  /* 0x0000002008077824 */ /* 0x000fe200078e0207 */
[----:B------:R-:W2:Y:S01]  /*0f00*/  LDC.64 R10, c[0x0][0x250] ;  /* 0x00009400ff0a7b82 */ /* 0x000ea20000000a00 */
[----:B------:R-:W-:Y:S01]  /*0f10*/  SHF.R.S32.HI R8, RZ, 0x2, R2 ;  /* 0x00000002ff087819 */ /* 0x000fe20000011402 */
[----:B------:R-:W-:Y:S01]  /*0f20*/  IMAD.MOV.U32 R128, RZ, RZ, 0x3f800000 ;  /* 0x3f800000ff807424 */ /* 0x000fe200078e00ff */
[----:B------:R-:W-:Y:S01]  /*0f30*/  LEA.HI R146, R3, R146, RZ, 0x1e ;  /* 0x0000009203927211 */ /* 0x000fe200078ff0ff */
[--C-:B------:R-:W-:Y:S01]  /*0f40*/  IMAD R13, R6, 0x4, R3.reuse ;  /* 0x00000004060d7824 */ /* 0x100fe200078e0203 */
[----:B------:R-:W-:Y:S01]  /*0f50*/  SGXT R5, R8, 0x1 ;  /* 0x000000010805781a */ /* 0x000fe20000000200 */
[----:B------:R-:W-:Y:S01]  /*0f60*/  IMAD.MOV.U32 R127, RZ, RZ, 0x3f800000 ;  /* 0x3f800000ff7f7424 */ /* 0x000fe200078e00ff */
[----:B------:R-:W-:Y:S01]  /*0f70*/  SHF.R.U32.HI R6, RZ, 0x1, R3 ;  /* 0x00000001ff067819 */ /* 0x000fe20000011603 */
[----:B------:R-:W-:Y:S01]  /*0f80*/  IMAD.SHL.U32 R3, R2, 0x20, RZ ;  /* 0x0000002002037824 */ /* 0x000fe200078e00ff */
[----:B------:R-:W-:Y:S01]  /*0f90*/  LOP3.LUT R5, R5, 0x90, RZ, 0xc0, !PT ;  /* 0x0000009005057812 */ /* 0x000fe200078ec0ff */
[----:B------:R-:W-:Y:S01]  /*0fa0*/  IMAD.MOV.U32 R126, RZ, RZ, 0x3f800000 ;  /* 0x3f800000ff7e7424 */ /* 0x000fe200078e00ff */
[----:B------:R-:W-:-:S02]  /*0fb0*/  LOP3.LUT R8, R9, 0x30, R16, 0x78, !PT ;  /* 0x0000003009087812 */ /* 0x000fc400078e7810 */
[----:B------:R-:W-:Y:S02]  /*0fc0*/  CS2R R76, SRZ ;  /* 0x00000000004c7805 */ /* 0x000fe4000001ff00 */
[----:B------:R-:W-:Y:S02]  /*0fd0*/  LOP3.LUT R137, R5, 0x160, R3, 0xf8, !PT ;  /* 0x0000016005897812 */ /* 0x000fe400078ef803 */
[----:B------:R-:W-:Y:S02]  /*0fe0*/  CS2R R78, SRZ ;  /* 0x00000000004e7805 */ /* 0x000fe4000001ff00 */
[----:B------:R-:W-:Y:S01]  /*0ff0*/  LOP3.LUT R147, R3, 0x360, RZ, 0xc0, !PT ;  /* 0x0000036003937812 */ /* 0x000fe200078ec0ff */
[----:B------:R-:W-:Y:S01]  /*1000*/  IMAD.U32 R8, R13, 0x40, R8 ;  /* 0x000000400d087824 */ /* 0x000fe200078e0008 */
[----:B------:R-:W-:Y:S02]  /*1010*/  SHF.R.U32.HI R3, RZ, 0x4, R2 ;  /* 0x00000004ff037819 */ /* 0x000fe40000011602 */
[----:B------:R-:W-:-:S02]  /*1020*/  CS2R R62, SRZ ;  /* 0x00000000003e7805 */ /* 0x000fc4000001ff00 */
[C---:B------:R-:W-:Y:S02]  /*1030*/  LOP3.LUT R6, R5.reuse, R6, RZ, 0x3c, !PT ;  /* 0x0000000605067212 */ /* 0x040fe400078e3cff */
[----:B------:R-:W-:Y:S02]  /*1040*/  CS2R R64, SRZ ;  /* 0x0000000000407805 */ /* 0x000fe4000001ff00 */
[----:B------:R-:W-:Y:S01]  /*1050*/  LOP3.LUT R136, R5, 0x10, R16, 0x78, !PT ;  /* 0x0000001005887812 */ /* 0x000fe200078e7810 */
[----:B------:R-:W-:Y:S01]  /*1060*/  IMAD R5, R149, UR4, RZ ;  /* 0x0000000495057c24 */ /* 0x000fe2000f8e02ff */
[----:B------:R-:W-:Y:S01]  /*1070*/  SGXT.U32 R3, R3, 0x3 ;  /* 0x000000030303781a */ /* 0x000fe20000000000 */
[----:B--2---:R-:W-:Y:S01]  /*1080*/  IMAD R10, R10, UR7, RZ ;  /* 0x000000070a0a7c24 */ /* 0x004fe2000f8e02ff */
[----:B------:R-:W-:Y:S01]  /*1090*/  IADD3 R147, R6, UR6, R147 ;  /* 0x0000000606937c10 */ /* 0x000fe2000fffe093 */
[----:B------:R-:W-:Y:S01]  /*10a0*/  IMAD.SHL.U32 R13, R5, 0x2, RZ ;  /* 0x00000002050d7824 */ /* 0x000fe200078e00ff */
[----:B------:R-:W-:Y:S01]  /*10b0*/  LOP3.LUT R6, R2, 0xf, RZ, 0xc0, !PT ;  /* 0x0000000f02067812 */ /* 0x000fe200078ec0ff */
[----:B------:R-:W-:Y:S01]  /*10c0*/  IMAD.SHL.U32 R12, R10, 0x2, RZ ;  /* 0x000000020a0c7824 */ /* 0x000fe200078e00ff */
[----:B------:R-:W-:Y:S01]  /*10d0*/  ULDC.64 UR4, c[0x0][0x260] ;  /* 0x0000980000047ab9 */ /* 0x000fe20000000a00 */
[----:B0-----:R-:W-:Y:S01]  /*10e0*/  IMAD R9, R3, R36, RZ ;  /* 0x0000002403097224 */ /* 0x001fe200078e02ff */
[----:B------:R-:W-:Y:S01]  /*10f0*/  UIMAD UR4, UR7, UR4, URZ ;  /* 0x00000004070472a4 */ /* 0x000fe2000f8e023f */
[----:B------:R-:W-:Y:S01]  /*1100*/  IMAD.HI R5, R5, 0x2, RZ ;  /* 0x0000000205057827 */ /* 0x000fe200078e02ff */
[----:B------:R-:W-:-:S02]  /*1110*/  IADD3 R12, P0, P1, R13, UR8, R12 ;  /* 0x000000080d0c7c10 */ /* 0x000fc4000f91e00c */
[----:B------:R-:W-:Y:S01]  /*1120*/  CS2R R66, SRZ ;  /* 0x0000000000427805 */ /* 0x000fe2000001ff00 */
[----:B------:R-:W-:Y:S01]  /*1130*/  USHF.L.U32 UR8, UR4, 0x1, URZ ;  /* 0x0000000104087899 */ /* 0x000fe2000800063f */
[----:B------:R-:W-:Y:S01]  /*1140*/  IMAD.HI R10, R10, 0x2, RZ ;  /* 0x000000020a0a7827 */ /* 0x000fe200078e02ff */
[----:B------:R-:W-:Y:S02]  /*1150*/  IADD3 R136, R136, R17, RZ ;  /* 0x0000001188887210 */ /* 0x000fe40007ffe0ff */
[----:B------:R-:W-:Y:S02]  /*1160*/  CS2R R68, SRZ ;  /* 0x0000000000447805 */ /* 0x000fe4000001ff00 */
[----:B------:R-:W-:Y:S01]  /*1170*/  SHF.L.U32 R45, R11, 0x1, RZ ;  /* 0x000000010b2d7819 */ /* 0x000fe200000006ff */
[----:B------:R-:W-:Y:S01]  /*1180*/  IMAD R6, R6, UR5, RZ ;  /* 0x0000000506067c24 */ /* 0x000fe2000f8e02ff */
[----:B------:R-:W-:Y:S01]  /*1190*/  IADD3.X R13, R5, UR9, R10, P0, P1 ;  /* 0x00000009050d7c10 */ /* 0x000fe200087e240a */
[----:B------:R-:W-:Y:S01]  /*11a0*/  IMAD R15, R36, 0x8, R9 ;  /* 0x00000008240f7824 */ /* 0x000fe200078e0209 */
[----:B------:R-:W-:Y:S01]  /*11b0*/  UIMAD.WIDE UR4, UR4, 0x2, URZ ;  /* 0x00000002040478a5 */ /* 0x000fe2000f8e023f */
[----:B------:R-:W-:Y:S01]  /*11c0*/  IMAD.SHL.U32 R3, R6, 0x2, RZ ;  /* 0x0000000206037824 */ /* 0x000fe200078e00ff */
[----:B------:R-:W-:Y:S01]  /*11d0*/  LEA.HI R5, R2, 0x78, RZ, 0x1c ;  /* 0x0000007802057811 */ /* 0x000fe200078fe0ff */
[----:B------:R-:W-:Y:S01]  /*11e0*/  IMAD R10, R36, 0x8, R15 ;  /* 0x00000008240a7824 */ /* 0x000fe200078e020f */
[----:B------:R-:W-:Y:S01]  /*11f0*/  LEA.HI R134, R4, 0x8, RZ, 0x1e ;  /* 0x0000000804867811 */ /* 0x000fe200078ff0ff */
[----:B------:R-:W-:Y:S01]  /*1200*/  IMAD.HI R6, R6, 0x2, RZ ;  /* 0x0000000206067827 */ /* 0x000fe200078e02ff */
[----:B-1----:R-:W-:-:S02]  /*1210*/  IADD3 R42, P0, P1, R3, UR8, R42 ;  /* 0x00000008032a7c10 */ /* 0x002fc4000f91e02a */
[----:B------:R-:W-:Y:S02]  /*1220*/  CS2R R70, SRZ ;  /* 0x0000000000467805 */ /* 0x000fe4000001ff00 */
[----:B------:R-:W-:Y:S01]  /*1230*/  LEA.HI R3, R2, 0x38, RZ, 0x1c ;  /* 0x0000003802037811 */ /* 0x000fe200078fe0ff */
[----:B------:R-:W-:Y:S01]  /*1240*/  IMAD R23, R36, 0x8, R10 ;  /* 0x0000000824177824 */ /* 0x000fe200078e020a */
[----:B------:R-:W-:Y:S01]  /*1250*/  IADD3.X R44, R6, UR5, R43, P0, P1 ;  /* 0x00000005062c7c10 */ /* 0x000fe200087e242b */
[----:B------:R-:W-:Y:S01]  /*1260*/  IMAD R19, R5, R36, RZ ;  /* 0x0000002405137224 */ /* 0x000fe200078e02ff */
[-C--:B------:R-:W-:Y:S01]  /*1270*/  LEA R96, P0, R9, R42.reuse, 0x1 ;  /* 0x0000002a09607211 */ /* 0x080fe200078008ff */
[C---:B------:R-:W-:Y:S01]  /*1280*/  IMAD R25, R36.reuse, 0x8, R23 ;  /* 0x0000000824197824 */ /* 0x040fe200078e0217 */
[----:B------:R-:W-:Y:S01]  /*1290*/  LEA R14, P1, R15, R42, 0x1 ;  /* 0x0000002a0f0e7211 */ /* 0x000fe200078208ff */
[----:B------:R-:W-:Y:S01]  /*12a0*/  IMAD R6, R3, R36, RZ ;  /* 0x0000002403067224 */ /* 0x000fe200078e02ff */
[----:B------:R-:W-:Y:S01]  /*12b0*/  LEA.HI.X.SX32 R97, R9, R44, 0x1, P0 ;  /* 0x0000002c09617211 */ /* 0x000fe200000f0eff */
[----:B------:R-:W-:Y:S01]  /*12c0*/  IMAD R3, R36, 0x8, R25 ;  /* 0x0000000824037824 */ /* 0x000fe200078e0219 */
[-C--:B------:R-:W-:Y:S01]  /*12d0*/  LEA R20, P0, R10, R42.reuse, 0x1 ;  /* 0x0000002a0a147211 */ /* 0x080fe200078008ff */
[----:B------:R-:W-:Y:S01]  /*12e0*/  IMAD R111, R11, 0x12, RZ ;  /* 0x000000120b6f7824 */ /* 0x000fe200078e02ff */
[----:B------:R-:W-:Y:S01]  /*12f0*/  LEA R16, P2, R6, R42, 0x1 ;  /* 0x0000002a06107211 */ /* 0x000fe200078408ff */
[----:B------:R-:W-:Y:S01]  /*1300*/  IMAD R5, R36, 0x8, R3 ;  /* 0x0000000824057824 */ /* 0x000fe200078e0203 */
[-C--:B------:R-:W-:Y:S01]  /*1310*/  LEA.HI.X.SX32 R15, R15, R44.reuse, 0x1, P1 ;  /* 0x0000002c0f0f7211 */ /* 0x080fe200008f0eff */
[C---:B------:R-:W-:Y:S01]  /*1320*/  IMAD R51, R11.reuse, 0x9, RZ ;  /* 0x000000090b337824 */ /* 0x040fe200078e02ff */
[----:B------:R-:W-:Y:S01]  /*1330*/  LEA.HI.X.SX32 R17, R6, R44, 0x1, P2 ;  /* 0x0000002c06117211 */ /* 0x000fe200010f0eff */
[C---:B------:R-:W-:Y:S01]  /*1340*/  IMAD R53, R11.reuse, 0xa, RZ ;  /* 0x0000000a0b357824 */ /* 0x040fe200078e02ff */
[----:B------:R-:W-:Y:S01]  /*1350*/  LEA R9, R36, R5, 0x4 ;  /* 0x0000000524097211 */ /* 0x000fe200078e20ff */
[----:B------:R-:W-:Y:S01]  /*1360*/  IMAD R107, R11, 0x16, RZ ;  /* 0x000000160b6b7824 */ /* 0x000fe200078e02ff */
[----:B------:R-:W-:Y:S01]  /*1370*/  LEA R22, P1, R23, R42, 0x1 ;  /* 0x0000002a17167211 */ /* 0x000fe200078208ff */
[----:B------:R-:W-:Y:S01]  /*1380*/  IMAD R109, R11, 0x14, RZ ;  /* 0x000000140b6d7824 */ /* 0x000fe200078e02ff */
[-C--:B------:R-:W-:Y:S01]  /*1390*/  LEA.HI.X.SX32 R21, R10, R44.reuse, 0x1, P0 ;  /* 0x0000002c0a157211 */ /* 0x080fe200000f0eff */
[C---:B------:R-:W-:Y:S01]  /*13a0*/  IMAD R6, R36.reuse, 0x8, R9 ;  /* 0x0000000824067824 */ /* 0x040fe200078e0209 */
[----:B------:R-:W-:Y:S01]  /*13b0*/  LEA.HI.X.SX32 R23, R23, R44, 0x1, P1 ;  /* 0x0000002c17177211 */ /* 0x000fe200008f0eff */
[----:B------:R-:W-:Y:S01]  /*13c0*/  IMAD R55, R11, 0xb, RZ ;  /* 0x0000000b0b377824 */ /* 0x000fe200078e02ff */
[-C--:B------:R-:W-:Y:S01]  /*13d0*/  LEA R26, P1, R3, R42.reuse, 0x1 ;  /* 0x0000002a031a7211 */ /* 0x080fe200078208ff */
[C---:B------:R-:W-:Y:S01]  /*13e0*/  IMAD R10, R36.reuse, 0x8, R6 ;  /* 0x00000008240a7824 */ /* 0x040fe200078e0206 */
[----:B------:R-:W-:Y:S01]  /*13f0*/  LEA R28, P2, R5, R42, 0x1 ;  /* 0x0000002a051c7211 */ /* 0x000fe200078408ff */
[----:B------:R-:W-:Y:S01]  /*1400*/  IMAD R105, R11, 0x18, RZ ;  /* 0x000000180b697824 */ /* 0x000fe200078e02ff */
[----:B------:R-:W-:Y:S01]  /*1410*/  LEA.HI.X.SX32 R27, R3, R44, 0x1, P1 ;  /* 0x0000002c031b7211 */ /* 0x000fe200008f0eff */
[C---:B------:R-:W-:Y:S01]  /*1420*/  IMAD R37, R36.reuse, 0x8, R10 ;  /* 0x0000000824257824 */ /* 0x040fe200078e020a */
[----:B------:R-:W-:Y:S01]  /*1430*/  LEA R24, P0, R25, R42, 0x1 ;  /* 0x0000002a19187211 */ /* 0x000fe200078008ff */
[----:B------:R-:W-:Y:S01]  /*1440*/  IMAD R57, R11, 0xc, RZ ;  /* 0x0000000c0b397824 */ /* 0x000fe200078e02ff */
[-C--:B------:R-:W-:Y:S01]  /*1450*/  LEA.HI.X.SX32 R29, R5, R44.reuse, 0x1, P2 ;  /* 0x0000002c051d7211 */ /* 0x080fe200010f0eff */
[----:B------:R-:W-:Y:S01]  /*1460*/  IMAD R3, R36, 0x8, R37 ;  /* 0x0000000824037824 */ /* 0x000fe200078e0225 */
[----:B------:R-:W-:Y:S01]  /*1470*/  LEA.HI.X.SX32 R25, R25, R44, 0x1, P0 ;  /* 0x0000002c19197211 */ /* 0x000fe200000f0eff */
[C---:B------:R-:W-:Y:S01]  /*1480*/  IMAD R103, R11.reuse, 0x1a, RZ ;  /* 0x0000001a0b677824 */ /* 0x040fe200078e02ff */
[-C--:B------:R-:W-:Y:S01]  /*1490*/  LEA R32, P1, R6, R42.reuse, 0x1 ;  /* 0x0000002a06207211 */ /* 0x080fe200078208ff */
[----:B------:R-:W-:Y:S01]  /*14a0*/  IMAD R5, R36, 0x8, R3 ;  /* 0x0000000824057824 */ /* 0x000fe200078e0203 */
[-C--:B------:R-:W-:Y:S01]  /*14b0*/  LEA R34, P2, R10, R42.reuse, 0x1 ;  /* 0x0000002a0a227211 */ /* 0x080fe200078408ff */
[----:B------:R-:W-:Y:S01]  /*14c0*/  IMAD R101, R11, 0x1c, RZ ;  /* 0x0000001c0b657824 */ /* 0x000fe200078e02ff */
[----:B------:R-:W-:Y:S01]  /*14d0*/  LEA R30, P0, R9, R42, 0x1 ;  /* 0x0000002a091e7211 */ /* 0x000fe200078008ff */
[C---:B------:R-:W-:Y:S01]  /*14e0*/  IMAD R59, R11.reuse, 0xd, RZ ;  /* 0x0000000d0b3b7824 */ /* 0x040fe200078e02ff */
[-C--:B------:R-:W-:Y:S01]  /*14f0*/  LEA.HI.X.SX32 R33, R6, R44.reuse, 0x1, P1 ;  /* 0x0000002c06217211 */ /* 0x080fe200008f0eff */
[----:B------:R-:W-:Y:S01]  /*1500*/  IMAD R6, R36, 0x8, R5 ;  /* 0x0000000824067824 */ /* 0x000fe200078e0205 */
[-C--:B------:R-:W-:Y:S01]  /*1510*/  LEA.HI.X.SX32 R35, R10, R44.reuse, 0x1, P2 ;  /* 0x0000002c0a237211 */ /* 0x080fe200010f0eff */
[----:B------:R-:W-:Y:S01]  /*1520*/  IMAD R61, R11, 0xe, RZ ;  /* 0x0000000e0b3d7824 */ /* 0x000fe200078e02ff */
[----:B------:R-:W-:Y:S01]  /*1530*/  LEA.HI.X.SX32 R31, R9, R44, 0x1, P0 ;  /* 0x0000002c091f7211 */ /* 0x000fe200000f0eff */
[----:B------:R-:W-:Y:S01]  /*1540*/  IMAD R9, R11, 0x6, RZ ;  /* 0x000000060b097824 */ /* 0x000fe200078e02ff */
[-C--:B------:R-:W-:Y:S01]  /*1550*/  LEA R40, P2, R5, R42.reuse, 0x1 ;  /* 0x0000002a05287211 */ /* 0x080fe200078408ff */
[----:B------:R-:W-:Y:S01]  /*1560*/  IMAD R49, R11, 0x7, RZ ;  /* 0x000000070b317824 */ /* 0x000fe200078e02ff */
[-C--:B------:R-:W-:Y:S01]  /*1570*/  LEA R36, P0, R37, R42.reuse, 0x1 ;  /* 0x0000002a25247211 */ /* 0x080fe200078008ff */
[----:B------:R-:W-:Y:S01]  /*1580*/  IMAD.SHL.U32 R47, R11, 0x4, RZ ;  /* 0x000000040b2f7824 */ /* 0x000fe200078e00ff */
[----:B------:R-:W-:Y:S01]  /*1590*/  LEA R38, P1, R3, R42, 0x1 ;  /* 0x0000002a03267211 */ /* 0x000fe200078208ff */
[----:B------:R-:W-:Y:S01]  /*15a0*/  IMAD.SHL.U32 R81, R11, 0x8, RZ ;  /* 0x000000080b517824 */ /* 0x000fe200078e00ff */
[----:B------:R-:W-:Y:S01]  /*15b0*/  IADD3 R110, P5, R111, R12, RZ ;  /* 0x0000000c6f6e7210 */ /* 0x000fe20007fbe0ff */
[----:B------:R-:W-:Y:S01]  /*15c0*/  IMAD R83, R11, 0xf, RZ ;  /* 0x0000000f0b537824 */ /* 0x000fe200078e02ff */
[-C--:B------:R-:W-:Y:S01]  /*15d0*/  LEA.HI.X.SX32 R41, R5, R44.reuse, 0x1, P2 ;  /* 0x0000002c05297211 */ /* 0x080fe200010f0eff */
[----:B------:R-:W-:Y:S01]  /*15e0*/  IMAD R5, R11, 0x5, RZ ;  /* 0x000000050b057824 */ /* 0x000fe200078e02ff */
[-C--:B------:R-:W-:Y:S01]  /*15f0*/  LEA.HI.X.SX32 R37, R37, R44.reuse, 0x1, P0 ;  /* 0x0000002c25257211 */ /* 0x080fe200000f0eff */
[----:B------:R-:W-:Y:S01]  /*1600*/  IMAD R99, R11, 0x1e, RZ ;  /* 0x0000001e0b637824 */ /* 0x000fe200078e02ff */
[----:B------:R-:W-:Y:S01]  /*1610*/  LEA.HI.X.SX32 R39, R3, R44, 0x1, P1 ;  /* 0x0000002c03277211 */ /* 0x000fe200008f0eff */
[----:B------:R-:W-:Y:S01]  /*1620*/  IMAD R3, R11, 0x3, RZ ;  /* 0x000000030b037824 */ /* 0x000fe200078e02ff */
[----:B------:R-:W-:-:S02]  /*1630*/  LEA R18, P3, R19, R42, 0x1 ;  /* 0x0000002a13127211 */ /* 0x000fc400078608ff */
[----:B------:R-:W-:Y:S02]  /*1640*/  CS2R R72, SRZ ;  /* 0x0000000000487805 */ /* 0x000fe4000001ff00 */
[-C--:B------:R-:W-:Y:S02]  /*1650*/  IADD3 R130, P0, R45, R12.reuse, RZ ;  /* 0x0000000c2d827210 */ /* 0x080fe40007f1e0ff */
[----:B------:R-:W-:Y:S02]  /*1660*/  CS2R R74, SRZ ;  /* 0x00000000004a7805 */ /* 0x000fe4000001ff00 */
[----:B------:R-:W-:Y:S01]  /*1670*/  IADD3 R118, P1, R53, R12, RZ ;  /* 0x0000000c35767210 */ /* 0x000fe20007f3e0ff */
[----:B------:R-:W-:Y:S01]  /*1680*/  UMOV UR4, URZ ;  /* 0x0000003f00047c82 */ /* 0x000fe20008000000 */
[----:B------:R-:W-:Y:S02]  /*1690*/  LEA.HI.X.SX32 R111, R51, R13, 0x1, P5 ;  /* 0x0000000d336f7211 */ /* 0x000fe400028f0eff */
[----:B------:R-:W-:-:S02]  /*16a0*/  CS2R R50, SRZ ;  /* 0x0000000000327805 */ /* 0x000fc4000001ff00 */
[----:B------:R-:W-:Y:S01]  /*16b0*/  IADD3 R106, P5, R107, R12, RZ ;  /* 0x0000000c6b6a7210 */ /* 0x000fe20007fbe0ff */
[----:B------:R-:W-:Y:S01]  /*16c0*/  UMOV UR5, URZ ;  /* 0x0000003f00057c82 */ /* 0x000fe20008000000 */
[----:B------:R-:W-:Y:S01]  /*16d0*/  LEA.HI.X.SX32 R19, R19, R44, 0x1, P3 ;  /* 0x0000002c13137211 */ /* 0x000fe200018f0eff */
[----:B------:R-:W-:Y:S01]  /*16e0*/  ULDC UR9, c[0x0][0x238] ;  /* 0x00008e0000097ab9 */ /* 0x000fe20000000800 */
[-C--:B------:R-:W-:Y:S02]  /*16f0*/  LEA.HI.X.SX32 R131, R11, R13.reuse, 0x1, P0 ;  /* 0x0000000d0b837211 */ /* 0x080fe400000f0eff */
[----:B------:R-:W-:Y:S01]  /*1700*/  LEA.HI.X.SX32 R119, R5, R13, 0x1, P1 ;  /* 0x0000000d05777211 */ /* 0x000fe200008f0eff */
[----:B------:R-:W-:Y:S01]  /*1710*/  IMAD.MOV.U32 R5, RZ, RZ, -0x800000 ;  /* 0xff800000ff057424 */ /* 0x000fe200078e00ff */
[----:B------:R-:W-:Y:S02]  /*1720*/  LEA R42, P3, R6, R42, 0x1 ;  /* 0x0000002a062a7211 */ /* 0x000fe400078608ff */
[----:B------:R-:W-:-:S02]  /*1730*/  IADD3 R108, P0, R109, R12, RZ ;  /* 0x0000000c6d6c7210 */ /* 0x000fc40007f1e0ff */
[-C--:B------:R-:W-:Y:S02]  /*1740*/  IADD3 R122, P1, R9, R12.reuse, RZ ;  /* 0x0000000c097a7210 */ /* 0x080fe40007f3e0ff */
[----:B------:R-:W-:Y:S02]  /*1750*/  LEA.HI.X.SX32 R107, R55, R13, 0x1, P5 ;  /* 0x0000000d376b7211 */ /* 0x000fe400028f0eff */
[----:B------:R-:W-:Y:S02]  /*1760*/  CS2R R54, SRZ ;  /* 0x0000000000367805 */ /* 0x000fe4000001ff00 */
[----:B------:R-:W-:Y:S02]  /*1770*/  IADD3 R104, P5, R105, R12, RZ ;  /* 0x0000000c69687210 */ /* 0x000fe40007fbe0ff */
[----:B------:R-:W-:Y:S02]  /*1780*/  LEA.HI R10, R4, 0x10, RZ, 0x1e ;  /* 0x00000010040a7811 */ /* 0x000fe400078ff0ff */
[----:B------:R-:W-:-:S02]  /*1790*/  LEA.HI.X.SX32 R43, R6, R44, 0x1, P3 ;  /* 0x0000002c062b7211 */ /* 0x000fc400018f0eff */
[-C--:B------:R-:W-:Y:S01]  /*17a0*/  LEA.HI.X.SX32 R109, R53, R13.reuse, 0x1, P0 ;  /* 0x0000000d356d7211 */ /* 0x080fe200000f0eff */
[----:B------:R-:W-:Y:S01]  /*17b0*/  IMAD.IADD R144, R143, 0x1, R10 ;  /* 0x000000018f907824 */ /* 0x000fe200078e020a */
[----:B------:R-:W-:Y:S01]  /*17c0*/  LEA.HI.X.SX32 R123, R3, R13, 0x1, P1 ;  /* 0x0000000d037b7211 */ /* 0x000fe200008f0eff */
[----:B------:R-:W-:Y:S01]  /*17d0*/  IMAD.MOV.U32 R3, RZ, RZ, -0x800000 ;  /* 0xff800000ff037424 */ /* 0x000fe200078e00ff */
[CC--:B------:R-:W-:Y:S02]  /*17e0*/  LEA R124, P3, R11.reuse, R12.reuse, 0x2 ;  /* 0x0000000c0b7c7211 */ /* 0x0c0fe400078610ff */
[----:B------:R-:W-:Y:S02]  /*17f0*/  CS2R R52, SRZ ;  /* 0x0000000000347805 */ /* 0x000fe4000001ff00 */
[CC--:B------:R-:W-:Y:S02]  /*1800*/  LEA R120, P2, R11.reuse, R12.reuse, 0x3 ;  /* 0x0000000c0b787211 */ /* 0x0c0fe400078418ff */
[----:B------:R-:W-:-:S02]  /*1810*/  LEA R112, P4, R11, R12, 0x4 ;  /* 0x0000000c0b707211 */ /* 0x000fc400078820ff */
[-C--:B------:R-:W-:Y:S02]  /*1820*/  IADD3 R116, P0, R57, R12.reuse, RZ ;  /* 0x0000000c39747210 */ /* 0x080fe40007f1e0ff */
[-C--:B------:R-:W-:Y:S02]  /*1830*/  IADD3 R102, P1, R103, R12.reuse, RZ ;  /* 0x0000000c67667210 */ /* 0x080fe40007f3e0ff */
[----:B------:R-:W-:Y:S02]  /*1840*/  LEA.HI.X.SX32 R105, R57, R13, 0x1, P5 ;  /* 0x0000000d39697211 */ /* 0x000fe400028f0eff */
[----:B------:R-:W-:Y:S02]  /*1850*/  CS2R R56, SRZ ;  /* 0x0000000000387805 */ /* 0x000fe4000001ff00 */
[----:B------:R-:W-:Y:S02]  /*1860*/  IADD3 R100, P5, R101, R12, RZ ;  /* 0x0000000c65647210 */ /* 0x000fe40007fbe0ff */
[----:B------:R-:W-:-:S02]  /*1870*/  SHF.R.U32.HI R11, RZ, 0x3, R2 ;  /* 0x00000003ff0b7819 */ /* 0x000fc40000011602 */
[----:B------:R-:W-:Y:S02]  /*1880*/  LEA.HI R142, R4, R143, RZ, 0x1e ;  /* 0x0000008f048e7211 */ /* 0x000fe400078ff0ff */
[C---:B------:R-:W-:Y:S01]  /*1890*/  IADD3 R145, R143.reuse, R132, RZ ;  /* 0x000000848f917210 */ /* 0x040fe20007ffe0ff */
[----:B------:R-:W-:Y:S01]  /*18a0*/  IMAD.IADD R143, R143, 0x1, R134 ;  /* 0x000000018f8f7824 */ /* 0x000fe200078e0286 */
[-C--:B------:R-:W-:Y:S01]  /*18b0*/  LEA.HI.X.SX32 R117, R9, R13.reuse, 0x1, P0 ;  /* 0x0000000d09757211 */ /* 0x080fe200000f0eff */
[----:B------:R-:W-:Y:S01]  /*18c0*/  IMAD.MOV.U32 R9, RZ, RZ, RZ ;  /* 0x000000ffff097224 */ /* 0x000fe200078e00ff */
[----:B------:R-:W-:Y:S02]  /*18d0*/  IADD3 R114, P6, R61, R12, RZ ;  /* 0x0000000c3d727210 */ /* 0x000fe40007fde0ff */
[----:B------:R-:W-:Y:S02]  /*18e0*/  LEA.HI.X.SX32 R103, R59, R13, 0x1, P1 ;  /* 0x0000000d3b677211 */ /* 0x000fe400008f0eff */
[----:B------:R-:W-:-:S02]  /*18f0*/  CS2R R58, SRZ ;  /* 0x00000000003a7805 */ /* 0x000fc4000001ff00 */
[C---:B------:R-:W-:Y:S02]  /*1900*/  LOP3.LUT P0, RZ, R2.reuse, 0x3, RZ, 0xc0, !PT ;  /* 0x0000000302ff7812 */ /* 0x040fe4000780c0ff */
[----:B------:R-:W-:Y:S02]  /*1910*/  LOP3.LUT P1, RZ, R2, 0x1, RZ, 0xc0, !PT ;  /* 0x0000000102ff7812 */ /* 0x000fe4000782c0ff */
[----:B------:R-:W-:Y:S02]  /*1920*/  LEA.HI.X.SX32 R101, R61, R13, 0x1, P5 ;  /* 0x0000000d3d657211 */ /* 0x000fe400028f0eff */
[----:B------:R-:W-:Y:S02]  /*1930*/  CS2R R60, SRZ ;  /* 0x00000000003c7805 */ /* 0x000fe4000001ff00 */
[----:B------:R-:W-:Y:S01]  /*1940*/  LEA R151, R4, UR6, 0x1 ;  /* 0x0000000604977c11 */ /* 0x000fe2000f8e08ff */
[----:B------:R-:W-:Y:S01]  /*1950*/  IMAD.MOV.U32 R4, RZ, RZ, -0x800000 ;  /* 0xff800000ff047424 */ /* 0x000fe200078e00ff */
[----:B------:R-:W-:-:S02]  /*1960*/  LOP3.LUT R11, R11, 0x4, RZ, 0xc0, !PT ;  /* 0x000000040b0b7812 */ /* 0x000fc400078ec0ff */
[----:B------:R-:W-:Y:S02]  /*1970*/  LEA R132, R132, UR6, 0x3 ;  /* 0x0000000684847c11 */ /* 0x000fe4000f8e18ff */
[----:B------:R-:W-:Y:S01]  /*1980*/  LEA R133, R10, UR6, 0x3 ;  /* 0x000000060a857c11 */ /* 0x000fe2000f8e18ff */
[----:B------:R-:W-:Y:S01]  /*1990*/  IMAD.IADD R141, R151, 0x1, R11 ;  /* 0x00000001978d7824 */ /* 0x000fe200078e020b */
[----:B------:R-:W-:Y:S01]  /*19a0*/  LEA R134, R134, UR6, 0x3 ;  /* 0x0000000686867c11 */ /* 0x000fe2000f8e18ff */
[----:B------:R-:W-:Y:S01]  /*19b0*/  IMAD.IADD R138, R11, 0x1, R132 ;  /* 0x000000010b8a7824 */ /* 0x000fe200078e0284 */
[----:B------:R-:W-:Y:S01]  /*19c0*/  IADD3 R98, P5, R99, R12, RZ ;  /* 0x0000000c63627210 */ /* 0x000fe20007fbe0ff */
[----:B------:R-:W-:Y:S01]  /*19d0*/  IMAD.IADD R139, R11, 0x1, R133 ;  /* 0x000000010b8b7824 */ /* 0x000fe200078e0285 */
[----:B------:R-:W-:Y:S02]  /*19e0*/  LEA.HI.X.SX32 R115, R49, R13, 0x1, P6 ;  /* 0x0000000d31737211 */ /* 0x000fe400030f0eff */
[----:B------:R-:W-:-:S02]  /*19f0*/  CS2R R48, SRZ ;  /* 0x0000000000307805 */ /* 0x000fc4000001ff00 */
[----:B------:R-:W-:Y:S01]  /*1a00*/  LOP3.LUT R137, R137, 0x10, R2, 0x78, !PT ;  /* 0x0000001089897812 */ /* 0x000fe200078e7802 */
[----:B------:R-:W-:Y:S01]  /*1a10*/  IMAD.MOV.U32 R2, RZ, RZ, -0x800000 ;  /* 0xff800000ff027424 */ /* 0x000fe200078e00ff */
[----:B------:R-:W-:Y:S01]  /*1a20*/  ISETP.GE.U32.AND P6, PT, R149, 0x40, PT ;  /* 0x000000409500780c */ /* 0x000fe20003fc6070 */
[----:B------:R-:W-:Y:S01]  /*1a30*/  IMAD.IADD R140, R11, 0x1, R134 ;  /* 0x000000010b8c7824 */ /* 0x000fe200078e0286 */
[C---:B------:R-:W-:Y:S02]  /*1a40*/  ISETP.LT.U32.AND P0, PT, R149.reuse, 0x40, !P0 ;  /* 0x000000409500780c */ /* 0x040fe40004701070 */
[C---:B------:R-:W-:Y:S02]  /*1a50*/  ISETP.LT.U32.AND P1, PT, R149.reuse, 0x40, !P1 ;  /* 0x000000409500780c */ /* 0x040fe40004f21070 */
[----:B------:R-:W-:Y:S02]  /*1a60*/  LEA R149, R149, UR6, 0x2 ;  /* 0x0000000695957c11 */ /* 0x000fe4000f8e10ff */
[----:B------:R-:W-:-:S02]  /*1a70*/  MOV R6, RZ ;  /* 0x000000ff00067202 */ /* 0x000fc40000000f00 */
[C---:B------:R-:W-:Y:S02]  /*1a80*/  LOP3.LUT R164, R135.reuse, 0x10, RZ, 0x3c, !PT ;  /* 0x0000001087a47812 */ /* 0x040fe400078e3cff */
[C---:B------:R-:W-:Y:S02]  /*1a90*/  LOP3.LUT R163, R135.reuse, 0x20, RZ, 0x3c, !PT ;  /* 0x0000002087a37812 */ /* 0x040fe400078e3cff */
[C---:B------:R-:W-:Y:S02]  /*1aa0*/  LOP3.LUT R162, R135.reuse, 0x30, RZ, 0x3c, !PT ;  /* 0x0000003087a27812 */ /* 0x040fe400078e3cff */
[C---:B------:R-:W-:Y:S02]  /*1ab0*/  LOP3.LUT R160, R135.reuse, 0x40, RZ, 0x3c, !PT ;  /* 0x0000004087a07812 */ /* 0x040fe400078e3cff */
[C---:B------:R-:W-:Y:S02]  /*1ac0*/  LOP3.LUT R156, R135.reuse, 0x50, RZ, 0x3c, !PT ;  /* 0x00000050879c7812 */ /* 0x040fe400078e3cff */
[----:B------:R-:W-:-:S02]  /*1ad0*/  LOP3.LUT R155, R135, 0x60, RZ, 0x3c, !PT ;  /* 0x00000060879b7812 */ /* 0x000fc400078e3cff */
[----:B------:R-:W-:Y:S02]  /*1ae0*/  LOP3.LUT R154, R135, 0x70, RZ, 0x3c, !PT ;  /* 0x00000070879a7812 */ /* 0x000fe400078e3cff */
[----:B------:R-:W-:Y:S02]  /*1af0*/  LOP3.LUT R150, R7, 0x20, RZ, 0x3c, !PT ;  /* 0x0000002007967812 */ /* 0x000fe400078e3cff */
[----:B------:R-:W-:Y:S02]  /*1b00*/  LOP3.LUT R152, R8, 0x40, RZ, 0x3c, !PT ;  /* 0x0000004008987812 */ /* 0x000fe400078e3cff */
[-C--:B------:R-:W-:Y:S02]  /*1b10*/  LEA.HI.X.SX32 R125, R45, R13.reuse, 0x1, P3 ;  /* 0x0000000d2d7d7211 */ /* 0x080fe400018f0eff */
[-C--:B------:R-:W-:Y:S02]  /*1b20*/  LEA.HI.X.SX32 R121, R47, R13.reuse, 0x1, P2 ;  /* 0x0000000d2f797211 */ /* 0x080fe400010f0eff */
[----:B------:R-:W-:-:S02]  /*1b30*/  LEA.HI.X.SX32 R113, R81, R13, 0x1, P4 ;  /* 0x0000000d51717211 */ /* 0x000fc400020f0eff */
[----:B------:R-:W-:-:S07]  /*1b40*/  LEA.HI.X.SX32 R99, R83, R13, 0x1, P5 ;  /* 0x0000000d53637211 */ /* 0x000fce00028f0eff */
.L_x_1:
[----:B------:R-:W-:-:S04]  /*1b50*/  IMAD.WIDE R46, R9, 0x2, R130 ;  /* 0x00000002092e7825 */ /* 0x000fc800078e0282 */
[C---:B------:R-:W-:Y:S01]  /*1b60*/  IMAD.WIDE R80, R9.reuse, 0x2, R124 ;  /* 0x0000000209507825 */ /* 0x040fe200078e027c */
[----:B------:R0:W2:Y:S03]  /*1b70*/  LDG.E.U16 R85, desc[UR10][R46.64] ;  /* 0x0000000a2e557981 */ /* 0x0000a6000c1e1500 */
[C---:B------:R-:W-:Y:S01]  /*1b80*/  IMAD.WIDE R44, R9.reuse, 0x2, R12 ;  /* 0x00000002092c7825 */ /* 0x040fe200078e020c */
[----:B------:R1:W3:Y:S03]  /*1b90*/  LDG.E.U16 R86, desc[UR10][R80.64] ;  /* 0x0000000a50567981 */ /* 0x0002e6000c1e1500 */
[C---:B------:R-:W-:Y:S01]  /*1ba0*/  IMAD.WIDE R82, R9.reuse, 0x2, R122 ;  /* 0x0000000209527825 */ /* 0x040fe200078e027a */
[----:B------:R4:W5:Y:S03]  /*1bb0*/  LDG.E.U16 R84, desc[UR10][R44.64] ;  /* 0x0000000a2c547981 */ /* 0x000966000c1e1500 */
[----:B0-----:R-:W-:-:S02]  /*1bc0*/  IMAD.WIDE R46, R9, 0x2, R118 ;  /* 0x00000002092e7825 */ /* 0x001fc400078e0276 */
[----:B------:R-:W3:Y:S02]  /*1bd0*/  LDG.E.U16 R82, desc[UR10][R82.64] ;  /* 0x0000000a52527981 */ /* 0x000ee4000c1e1500 */
[C---:B-1----:R-:W-:Y:S02]  /*1be0*/  IMAD.WIDE R80, R9.reuse, 0x2, R116 ;  /* 0x0000000209507825 */ /* 0x042fe400078e0274 */
[----:B------:R0:W3:Y:S02]  /*1bf0*/  LDG.E.U16 R87, desc[UR10][R46.64] ;  /* 0x0000000a2e577981 */ /* 0x0000e4000c1e1500 */
[C---:B----4-:R-:W-:Y:S02]  /*1c00*/  IMAD.WIDE R44, R9.reuse, 0x2, R120 ;  /* 0x00000002092c7825 */ /* 0x050fe400078e0278 */
[----:B------:R1:W4:Y:S04]  /*1c10*/  LDG.E.U16 R158, desc[UR10][R80.64] ;  /* 0x0000000a509e7981 */ /* 0x000328000c1e1500 */
[----:B------:R1:W4:Y:S01]  /*1c20*/  LDG.E.U16 R83, desc[UR10][R44.64] ;  /* 0x0000000a2c537981 */ /* 0x000322000c1e1500 */
[----:B0-----:R-:W-:-:S04]  /*1c30*/  IMAD.WIDE R46, R9, 0x2, R110 ;  /* 0x00000002092e7825 */ /* 0x001fc800078e026e */
[C---:B-1----:R-:W-:Y:S01]  /*1c40*/  IMAD.WIDE R80, R9.reuse, 0x2, R108 ;  /* 0x0000000209507825 */ /* 0x042fe200078e026c */
[----:B------:R0:W3:Y:S03]  /*1c50*/  LDG.E.U16 R89, desc[UR10][R46.64] ;  /* 0x0000000a2e597981 */ /* 0x0000e6000c1e1500 */
[C---:B------:R-:W-:Y:S01]  /*1c60*/  IMAD.WIDE R44, R9.reuse, 0x2, R112 ;  /* 0x00000002092c7825 */ /* 0x040fe200078e0270 */
[----:B------:R1:W4:Y:S04]  /*1c70*/  LDG.E.U16 R90, desc[UR10][R80.64] ;  /* 0x0000000a505a7981 */ /* 0x000328000c1e1500 */
[----:B------:R1:W2:Y:S01]  /*1c80*/  LDG.E.U16 R88, desc[UR10][R44.64] ;  /* 0x0000000a2c587981 */ /* 0x0002a2000c1e1500 */
[----:B0-----:R-:W-:-:S04]  /*1c90*/  IMAD.WIDE R46, R9, 0x2, R104 ;  /* 0x00000002092e7825 */ /* 0x001fc800078e0268 */
[C---:B-1----:R-:W-:Y:S01]  /*1ca0*/  IMAD.WIDE R80, R9.reuse, 0x2, R102 ;  /* 0x0000000209507825 */ /* 0x042fe200078e0266 */
[----:B------:R0:W4:Y:S03]  /*1cb0*/  LDG.E.U16 R157, desc[UR10][R46.64] ;  /* 0x0000000a2e9d7981 */ /* 0x000126000c1e1500 */
[C---:B------:R-:W-:Y:S01]  /*1cc0*/  IMAD.WIDE R44, R9.reuse, 0x2, R106 ;  /* 0x00000002092c7825 */ /* 0x040fe200078e026a */
[----:B------:R1:W4:Y:S04]  /*1cd0*/  LDG.E.U16 R159, desc[UR10][R80.64] ;  /* 0x0000000a509f7981 */ /* 0x000328000c1e1500 */
[----:B------:R1:W4:Y:S01]  /*1ce0*/  LDG.E.U16 R93, desc[UR10][R44.64] ;  /* 0x0000000a2c5d7981 */ /* 0x000322000c1e1500 */
[----:B0-----:R-:W-:-:S04]  /*1cf0*/  IMAD.WIDE R46, R9, 0x2, R100 ;  /* 0x00000002092e7825 */ /* 0x001fc800078e0264 */
[C---:B-1----:R-:W-:Y:S01]  /*1d00*/  IMAD.WIDE R80, R9.reuse, 0x2, R98 ;  /* 0x0000000209507825 */ /* 0x042fe200078e0262 */
[----:B------:R-:W4:Y:S03]  /*1d10*/  LDG.E.U16 R161, desc[UR10][R46.64] ;  /* 0x0000000a2ea17981 */ /* 0x000f26000c1e1500 */
[----:B------:R-:W-:Y:S02]  /*1d20*/  IMAD.WIDE R44, R9, 0x2, R114 ;  /* 0x00000002092c7825 */ /* 0x000fe400078e0272 */
[----:B------:R-:W4:Y:S04]  /*1d30*/  LDG.E.U16 R81, desc[UR10][R80.64] ;  /* 0x0000000a50517981 */ /* 0x000f28000c1e1500 */
[----:B------:R-:W4:Y:S01]  /*1d40*/  LDG.E.U16 R153, desc[UR10][R44.64] ;  /* 0x0000000a2c997981 */ /* 0x000f22000c1e1500 */
[----:B------:R-:W-:Y:S06]  /*1d50*/  BAR.SYNC.DEFER_BLOCKING 0x0 ;  /* 0x0000000000007b1d */ /* 0x000fec0000010000 */
[----:B-----5:R-:W-:Y:S04]  /*1d60*/  STS.U16 [R135+UR6+0x2000], R84 ;  /* 0x0020005487007988 */ /* 0x020fe80008000406 */
[----:B--2---:R-:W-:Y:S04]  /*1d70*/  STS.U16 [R135+UR6+0x2800], R88 ;  /* 0x0028005887007988 */ /* 0x004fe80008000406 */
[----:B------:R-:W-:Y:S04]  /*1d80*/  STS.U16 [R164+UR6+0x2100], R85 ;  /* 0x00210055a4007988 */ /* 0x000fe80008000406 */
[----:B---3--:R-:W-:Y:S04]  /*1d90*/  STS.U16 [R164+UR6+0x2900], R89 ;  /* 0x00290059a4007988 */ /* 0x008fe80008000406 */
[----:B------:R-:W-:Y:S04]  /*1da0*/  STS.U16 [R163+UR6+0x2200], R86 ;  /* 0x00220056a3007988 */ /* 0x000fe80008000406 */
        /* <DEDUP_REMOVED lines=10> */
[----:B------:R-:W-:Y:S01]  /*1e50*/  STS.U16 [R154+UR6+0x2f00], R81 ;  /* 0x002f00519a007988 */ /* 0x000fe20008000406 */
[----:B------:R-:W-:Y:S06]  /*1e60*/  BAR.SYNC.DEFER_BLOCKING 0x0 ;  /* 0x0000000000007b1d */ /* 0x000fec0000010000 */
[----:B------:R-:W-:Y:S04]  /*1e70*/  LDSM.16.MT88.4 R88, [R7+UR6] ;  /* 0x000000060758783b */ /* 0x000fe80008004200 */
[----:B------:R-:W0:Y:S04]  /*1e80*/  LDSM.16.M88.4 R44, [R8+UR6+0x2000] ;  /* 0x00200006082c783b */ /* 0x000e280008000200 */
[----:B------:R-:W1:Y:S04]  /*1e90*/  LDSM.16.MT88.4 R92, [R150+UR6] ;  /* 0x00000006965c783b */ /* 0x000e680008004200 */
[----:B------:R-:W2:Y:S04]  /*1ea0*/  LDSM.16.MT88.4 R84, [R7+UR6+0x400] ;  /* 0x000400060754783b */ /* 0x000ea80008004200 */
[----:B------:R-:W3:Y:S01]  /*1eb0*/  LDSM.16.MT88.4 R80, [R150+UR6+0x400] ;  /* 0x000400069650783b */ /* 0x000ee20008004200 */
[-C--:B0-----:R-:W-:Y:S06]  /*1ec0*/  HMMA.16816.F32 R88, R88, R44.reuse, RZ ;  /* 0x0000002c5858723c */ /* 0x081fec00000018ff */
[----:B-1----:R-:W-:-:S15]  /*1ed0*/  HMMA.16816.F32 R92, R92, R44, RZ ;  /* 0x0000002c5c5c723c */ /* 0x002fde00000018ff */
[----:B------:R-:W-:-:S03]  /*1ee0*/  NOP ;  /* 0x0000000000007918 */ /* 0x000fc60000000000 */
[-C--:B--2---:R-:W-:Y:S01]  /*1ef0*/  HMMA.16816.F32 R84, R84, R46.reuse, R88 ;  /* 0x0000002e5454723c */ /* 0x084fe20000001858 */
[----:B------:R-:W-:Y:S05]  /*1f00*/  LDSM.16.MT88.4 R88, [R7+UR6+0x800] ;  /* 0x000800060758783b */ /* 0x000fea0008004200 */
[----:B---3--:R-:W-:Y:S01]  /*1f10*/  HMMA.16816.F32 R92, R80, R46, R92 ;  /* 0x0000002e505c723c */ /* 0x008fe2000000185c */
[----:B------:R-:W0:Y:S04]  /*1f20*/  LDSM.16.M88.4 R80, [R152+UR6+0x2000] ;  /* 0x002000069850783b */ /* 0x000e280008000200 */
[----:B------:R-:W1:-:S13]  /*1f30*/  LDSM.16.MT88.4 R44, [R150+UR6+0x800] ;  /* 0x00080006962c783b */ /* 0x000e5a0008004200 */
[-C--:B0-----:R-:W-:Y:S01]  /*1f40*/  HMMA.16816.F32 R84, R88, R80.reuse, R84 ;  /* 0x000000505854723c */ /* 0x081fe20000001854 */
[----:B------:R-:W0:Y:S05]  /*1f50*/  LDSM.16.MT88.4 R88, [R7+UR6+0xc00] ;  /* 0x000c00060758783b */ /* 0x000e2a0008004200 */
[----:B-1----:R-:W-:Y:S01]  /*1f60*/  HMMA.16816.F32 R92, R44, R80, R92 ;  /* 0x000000502c5c723c */ /* 0x002fe2000000185c */
[----:B------:R-:W1:-:S15]  /*1f70*/  LDSM.16.MT88.4 R44, [R150+UR6+0xc00] ;  /* 0x000c0006962c783b */ /* 0x000e5e0008004200 */
[----:B------:R-:W-:-:S02]  /*1f80*/  NOP ;  /* 0x0000000000007918 */ /* 0x000fc40000000000 */
[-C--:B0-----:R-:W-:Y:S01]  /*1f90*/  HMMA.16816.F32 R84, R88, R82.reuse, R84 ;  /* 0x000000525854723c */ /* 0x081fe20000001854 */
[----:B------:R-:W-:Y:S05]  /*1fa0*/  LDSM.16.MT88.4 R88, [R7+UR6+0x1000] ;  /* 0x001000060758783b */ /* 0x000fea0008004200 */
[----:B-1----:R-:W-:Y:S01]  /*1fb0*/  HMMA.16816.F32 R92, R44, R82, R92 ;  /* 0x000000522c5c723c */ /* 0x002fe2000000185c */
        /* <DEDUP_REMOVED lines=17> */
[-C--:B0-----:R-:W-:Y:S06]  /*20d0*/  HMMA.16816.F32 R84, R88, R82.reuse, R84 ;  /* 0x000000525854723c */ /* 0x081fec0000001854 */
[----:B-1----:R-:W-:Y:S01]  /*20e0*/  HMMA.16816.F32 R44, R92, R82, R44 ;  /* 0x000000525c2c723c */ /* 0x002fe2000000182c */
[----:B------:R-:W-:Y:S01]  /*20f0*/  BAR.SYNC.DEFER_BLOCKING 0x0 ;  /* 0x0000000000007b1d */ /* 0x000fe20000010000 */
[----:B------:R-:W-:-:S04]  /*2100*/  IADD3 R88, P2, R146, UR4, RZ ;  /* 0x0000000492587c10 */ /* 0x000fc8000ff5e0ff */
[C---:B------:R-:W-:Y:S02]  /*2110*/  ISETP.GT.U32.AND P3, PT, R88.reuse, R142, PT ;  /* 0x0000008e5800720c */ /* 0x040fe40003f64070 */
[CC--:B------:R-:W-:Y:S02]  /*2120*/  ISETP.GT.U32.AND P5, PT, R88.reuse, R143.reuse, PT ;  /* 0x0000008f5800720c */ /* 0x0c0fe40003fa4070 */
[----:B------:R-:W-:-:S08]  /*2130*/  ISETP.GE.U32.AND P4, PT, R88, R143, PT ;  /* 0x0000008f5800720c */ /* 0x000fd00003f86070 */
[----:B------:R-:W-:Y:S01]  /*2140*/  FMUL R82, R85, UR9 ;  /* 0x0000000955527c20 */ /* 0x000fe20008400000 */
[----:B------:R-:W-:Y:S02]  /*2150*/  IADD3.X R85, RZ, UR5, RZ, P2, !PT ;  /* 0x00000005ff557c10 */ /* 0x000fe400097fe4ff */
[----:B------:R-:W-:Y:S01]  /*2160*/  ISETP.GE.U32.AND P2, PT, R88, R142, PT ;  /* 0x0000008e5800720c */ /* 0x000fe20003f46070 */
[----:B------:R-:W-:Y:S01]  /*2170*/  FMUL R80, R84, UR9 ;  /* 0x0000000954507c20 */ /* 0x000fe20008400000 */
[----:B------:R-:W-:Y:S01]  /*2180*/  FMUL R83, R86, UR9 ;  /* 0x0000000956537c20 */ /* 0x000fe20008400000 */
[----:B------:R-:W-:Y:S01]  /*2190*/  FMUL R81, R87, UR9 ;  /* 0x0000000957517c20 */ /* 0x000fe20008400000 */
[C---:B------:R-:W-:Y:S02]  /*21a0*/  ISETP.GT.U32.AND.EX P3, PT, R85.reuse, RZ, PT, P3 ;  /* 0x000000ff5500720c */ /* 0x040fe40003f64130 */
[C---:B------:R-:W-:Y:S02]  /*21b0*/  ISETP.GE.U32.AND.EX P2, PT, R85.reuse, RZ, PT, P2 ;  /* 0x000000ff5500720c */ /* 0x040fe40003f46120 */
[----:B------:R-:W-:-:S02]  /*21c0*/  ISETP.GT.U32.AND.EX P5, PT, R85, RZ, PT, P5 ;  /* 0x000000ff5500720c */ /* 0x000fc40003fa4150 */
[----:B------:R-:W-:Y:S02]  /*21d0*/  ISETP.GE.U32.AND.EX P4, PT, R85, RZ, PT, P4 ;  /* 0x000000ff5500720c */ /* 0x000fe40003f86140 */
[----:B------:R-:W-:Y:S02]  /*21e0*/  FSEL R80, R80, -INF , !P3 ;  /* 0xff80000050507808 */ /* 0x000fe40005800000 */
[----:B------:R-:W-:Y:S02]  /*21f0*/  FSEL R82, R82, -INF , !P2 ;  /* 0xff80000052527808 */ /* 0x000fe40005000000 */
[----:B------:R-:W-:Y:S02]  /*2200*/  FSEL R83, R83, -INF , !P5 ;  /* 0xff80000053537808 */ /* 0x000fe40006800000 */
[CC--:B------:R-:W-:Y:S02]  /*2210*/  ISETP.GT.U32.AND P3, PT, R88.reuse, R144.reuse, PT ;  /* 0x000000905800720c */ /* 0x0c0fe40003f64070 */
[----:B------:R-:W-:-:S02]  /*2220*/  ISETP.GE.U32.AND P2, PT, R88, R144, PT ;  /* 0x000000905800720c */ /* 0x000fc40003f46070 */
[CC--:B------:R-:W-:Y:S02]  /*2230*/  ISETP.GT.U32.AND P5, PT, R88.reuse, R145.reuse, PT ;  /* 0x000000915800720c */ /* 0x0c0fe40003fa4070 */
[----:B------:R-:W-:Y:S02]  /*2240*/  FSEL R81, R81, -INF , !P4 ;  /* 0xff80000051517808 */ /* 0x000fe40006000000 */
[----:B------:R-:W-:Y:S01]  /*2250*/  ISETP.GE.U32.AND P4, PT, R88, R145, PT ;  /* 0x000000915800720c */ /* 0x000fe20003f86070 */
[----:B------:R-:W-:Y:S01]  /*2260*/  FMUL R44, R44, UR9 ;  /* 0x000000092c2c7c20 */ /* 0x000fe20008400000 */
[----:B------:R-:W-:Y:S01]  /*2270*/  FMUL R45, R45, UR9 ;  /* 0x000000092d2d7c20 */ /* 0x000fe20008400000 */
[----:B------:R-:W-:Y:S01]  /*2280*/  FMUL R84, R46, UR9 ;  /* 0x000000092e547c20 */ /* 0x000fe20008400000 */
[----:B------:R-:W-:Y:S01]  /*2290*/  FMUL R86, R47, UR9 ;  /* 0x000000092f567c20 */ /* 0x000fe20008400000 */
[C---:B------:R-:W-:Y:S02]  /*22a0*/  ISETP.GT.U32.AND.EX P3, PT, R85.reuse, RZ, PT, P3 ;  /* 0x000000ff5500720c */ /* 0x040fe40003f64130 */
[----:B------:R-:W-:-:S02]  /*22b0*/  ISETP.GE.U32.AND.EX P2, PT, R85, RZ, PT, P2 ;  /* 0x000000ff5500720c */ /* 0x000fc40003f46120 */
[C---:B------:R-:W-:Y:S02]  /*22c0*/  ISETP.GT.U32.AND.EX P5, PT, R85.reuse, RZ, PT, P5 ;  /* 0x000000ff5500720c */ /* 0x040fe40003fa4150 */
[----:B------:R-:W-:Y:S02]  /*22d0*/  ISETP.GE.U32.AND.EX P4, PT, R85, RZ, PT, P4 ;  /* 0x000000ff5500720c */ /* 0x000fe40003f86140 */
[----:B------:R-:W-:Y:S02]  /*22e0*/  FSEL R85, R44, -INF , !P3 ;  /* 0xff8000002c557808 */ /* 0x000fe40005800000 */
[----:B------:R-:W-:Y:S02]  /*22f0*/  FSEL R46, R45, -INF , !P2 ;  /* 0xff8000002d2e7808 */ /* 0x000fe40005000000 */
[----:B------:R-:W-:Y:S02]  /*2300*/  FSEL R47, R84, -INF , !P5 ;  /* 0xff800000542f7808 */ /* 0x000fe40006800000 */
[----:B------:R-:W-:-:S02]  /*2310*/  FSEL R84, R86, -INF , !P4 ;  /* 0xff80000056547808 */ /* 0x000fc40006000000 */
[----:B------:R-:W-:Y:S02]  /*2320*/  FMNMX R44, R80, R82, !PT ;  /* 0x00000052502c7209 */ /* 0x000fe40007800000 */
[----:B------:R-:W-:Y:S02]  /*2330*/  FMNMX R45, R83, R81, !PT ;  /* 0x00000051532d7209 */ /* 0x000fe40007800000 */
[----:B------:R-:W-:Y:S02]  /*2340*/  FMNMX R86, R85, R46, !PT ;  /* 0x0000002e55567209 */ /* 0x000fe40007800000 */
[----:B------:R-:W-:Y:S01]  /*2350*/  FMNMX R87, R47, R84, !PT ;  /* 0x000000542f577209 */ /* 0x000fe20007800000 */
[----:B------:R-:W0:Y:S04]  /*2360*/  SHFL.BFLY PT, R89, R44, 0x2, 0x1f ;  /* 0x0c401f002c597f89 */ /* 0x000e2800000e0000 */
[----:B------:R-:W1:Y:S04]  /*2370*/  SHFL.BFLY PT, R88, R45, 0x2, 0x1f ;  /* 0x0c401f002d587f89 */ /* 0x000e6800000e0000 */
[----:B------:R-:W2:Y:S04]  /*2380*/  SHFL.BFLY PT, R91, R86, 0x2, 0x1f ;  /* 0x0c401f00565b7f89 */ /* 0x000ea800000e0000 */
[----:B------:R-:W3:Y:S01]  /*2390*/  SHFL.BFLY PT, R94, R87, 0x2, 0x1f ;  /* 0x0c401f00575e7f89 */ /* 0x000ee200000e0000 */
[----:B0-----:R-:W-:-:S02]  /*23a0*/  FMNMX R89, R44, R89, !PT ;  /* 0x000000592c597209 */ /* 0x001fc40007800000 */
[----:B-1----:R-:W-:Y:S02]  /*23b0*/  FMNMX R90, R45, R88, !PT ;  /* 0x000000582d5a7209 */ /* 0x002fe40007800000 */
[----:B--2---:R-:W-:Y:S01]  /*23c0*/  FMNMX R92, R86, R91, !PT ;  /* 0x0000005b565c7209 */ /* 0x004fe20007800000 */
[----:B------:R-:W0:Y:S01]  /*23d0*/  SHFL.BFLY PT, R88, R89, 0x1, 0x1f ;  /* 0x0c201f0059587f89 */ /* 0x000e2200000e0000 */
[----:B---3--:R-:W-:-:S03]  /*23e0*/  FMNMX R94, R87, R94, !PT ;  /* 0x0000005e575e7209 */ /* 0x008fc60007800000 */
[----:B------:R-:W1:Y:S04]  /*23f0*/  SHFL.BFLY PT, R91, R90, 0x1, 0x1f ;  /* 0x0c201f005a5b7f89 */ /* 0x000e6800000e0000 */
[----:B------:R-:W2:Y:S04]  /*2400*/  SHFL.BFLY PT, R93, R92, 0x1, 0x1f ;  /* 0x0c201f005c5d7f89 */ /* 0x000ea800000e0000 */
[----:B------:R-:W3:Y:S01]  /*2410*/  SHFL.BFLY PT, R95, R94, 0x1, 0x1f ;  /* 0x0c201f005e5f7f89 */ /* 0x000ee200000e0000 */
[----:B0-----:R-:W-:Y:S02]  /*2420*/  FMNMX R88, R89, R88, !PT ;  /* 0x0000005859587209 */ /* 0x001fe40007800000 */
[----:B-1----:R-:W-:-:S03]  /*2430*/  FMNMX R91, R90, R91, !PT ;  /* 0x0000005b5a5b7209 */ /* 0x002fc60007800000 */
[----:B------:R-:W-:Y:S01]  /*2440*/  @P0 STS [R141+0x2000], R88 ;  /* 0x002000588d000388 */ /* 0x000fe20000000800 */
[----:B--2---:R-:W-:-:S03]  /*2450*/  FMNMX R158, R92, R93, !PT ;  /* 0x0000005d5c9e7209 */ /* 0x004fc60007800000 */
[----:B------:R-:W-:Y:S01]  /*2460*/  @P0 STS [R140+0x2000], R91 ;  /* 0x0020005b8c000388 */ /* 0x000fe20000000800 */
[----:B---3--:R-:W-:-:S03]  /*2470*/  FMNMX R93, R94, R95, !PT ;  /* 0x0000005f5e5d7209 */ /* 0x008fc60007800000 */
[----:B------:R-:W-:Y:S04]  /*2480*/  @P0 STS [R139+0x2000], R158 ;  /* 0x0020009e8b000388 */ /* 0x000fe80000000800 */
[----:B------:R-:W-:Y:S01]  /*2490*/  @P0 STS [R138+0x2000], R93 ;  /* 0x0020005d8a000388 */ /* 0x000fe20000000800 */
[----:B------:R-:W-:Y:S06]  /*24a0*/  BAR.SYNC.DEFER_BLOCKING 0x0 ;  /* 0x0000000000007b1d */ /* 0x000fec0000010000 */
[----:B------:R-:W0:Y:S04]  /*24b0*/  @!P6 LDS R10, [R149+0x2000] ;  /* 0x00200000950ae984 */ /* 0x000e280000000800 */
[----:B0-----:R-:W0:Y:S02]  /*24c0*/  SHFL.BFLY PT, R45, R10, 0x1, 0x1f ;  /* 0x0c201f000a2d7f89 */ /* 0x001e2400000e0000 */
[----:B0-----:R-:W-:-:S05]  /*24d0*/  FMNMX R44, R10, R45, !PT ;  /* 0x0000002d0a2c7209 */ /* 0x001fca0007800000 */
[----:B------:R-:W-:Y:S01]  /*24e0*/  @P1 STS [R149+0x2000], R44 ;  /* 0x0020002c95001388 */ /* 0x000fe20000000800 */
[----:B------:R-:W-:Y:S06]  /*24f0*/  BAR.SYNC.DEFER_BLOCKING 0x0 ;  /* 0x0000000000007b1d */ /* 0x000fec0000010000 */
[----:B------:R-:W0:Y:S04]  /*2500*/  LDS R95, [R151+0x2000] ;  /* 0x00200000975f7984 */ /* 0x000e280000000800 */
[----:B------:R-:W1:Y:S04]  /*2510*/  LDS R94, [R134+0x2000] ;  /* 0x00200000865e7984 */ /* 0x000e680000000800 */
[----:B------:R-:W2:Y:S04]  /*2520*/  LDS R86, [R133+0x2000] ;  /* 0x0020000085567984 */ /* 0x000ea80000000800 */
[----:B------:R-:W3:Y:S01]  /*2530*/  LDS R87, [R132+0x2000] ;  /* 0x0020000084577984 */ /* 0x000ee20000000800 */
[----:B0-----:R-:W-:-:S02]  /*2540*/  FMNMX R95, R95, R4, !PT ;  /* 0x000000045f5f7209 */ /* 0x001fc40007800000 */
[----:B-1----:R-:W-:-:S03]  /*2550*/  FMNMX R94, R94, R3, !PT ;  /* 0x000000035e5e7209 */ /* 0x002fc60007800000 */
[--C-:B------:R-:W-:Y:S01]  /*2560*/  FADD R80, R80, -R95.reuse ;  /* 0x8000005f50507221 */ /* 0x100fe20000000000 */
[----:B--2---:R-:W-:Y:S01]  /*2570*/  FMNMX R93, R86, R5, !PT ;  /* 0x00000005565d7209 */ /* 0x004fe20007800000 */
[----:B------:R-:W-:Y:S01]  /*2580*/  FADD R82, R82, -R95 ;  /* 0x8000005f52527221 */ /* 0x000fe20000000000 */
[----:B---3--:R-:W-:Y:S01]  /*2590*/  FMNMX R92, R87, R2, !PT ;  /* 0x00000002575c7209 */ /* 0x008fe20007800000 */
[----:B------:R-:W-:Y:S01]  /*25a0*/  FMUL R80, R80, 1.4426950216293334961 ;  /* 0x3fb8aa3b50507820 */ /* 0x000fe20000400000 */
[--C-:B------:R-:W-:Y:S01]  /*25b0*/  FADD R45, R83, -R94.reuse ;  /* 0x8000005e532d7221 */ /* 0x100fe20000000000 */
[----:B------:R-:W-:Y:S01]  /*25c0*/  FADD R81, R81, -R94 ;  /* 0x8000005e51517221 */ /* 0x000fe20000000000 */
[--C-:B------:R-:W-:Y:S01]  /*25d0*/  FADD R85, R85, -R93.reuse ;  /* 0x8000005d55557221 */ /* 0x100fe20000000000 */
[----:B------:R-:W-:Y:S01]  /*25e0*/  FADD R46, R46, -R93 ;  /* 0x8000005d2e2e7221 */ /* 0x000fe20000000000 */
[--C-:B------:R-:W-:Y:S01]  /*25f0*/  FADD R47, R47, -R92.reuse ;  /* 0x8000005c2f2f7221 */ /* 0x100fe20000000000 */
[----:B------:R-:W-:Y:S01]  /*2600*/  FADD R84, R84, -R92 ;  /* 0x8000005c54547221 */ /* 0x000fe20000000000 */
[----:B------:R-:W-:Y:S01]  /*2610*/  FMUL R88, R82, 1.4426950216293334961 ;  /* 0x3fb8aa3b52587820 */ /* 0x000fe20000400000 */
[----:B------:R0:W-:Y:S01]  /*2620*/  MUFU.EX2 R44, R80 ;  /* 0x00000050002c7308 */ /* 0x0001e20000000800 */
[----:B------:R-:W-:Y:S01]  /*2630*/  FMUL R45, R45, 1.4426950216293334961 ;  /* 0x3fb8aa3b2d2d7820 */ /* 0x000fe20000400000 */
[----:B------:R-:W-:Y:S01]  /*2640*/  FMUL R82, R81, 1.4426950216293334961 ;  /* 0x3fb8aa3b51527820 */ /* 0x000fe20000400000 */
[----:B------:R-:W-:Y:S01]  /*2650*/  FMUL R81, R85, 1.4426950216293334961 ;  /* 0x3fb8aa3b55517820 */ /* 0x000fe20000400000 */
[----:B------:R-:W-:Y:S01]  /*2660*/  FMUL R46, R46, 1.4426950216293334961 ;  /* 0x3fb8aa3b2e2e7820 */ /* 0x000fe20000400000 */
[----:B0-----:R-:W-:Y:S01]  /*2670*/  FMUL R80, R47, 1.4426950216293334961 ;  /* 0x3fb8aa3b2f507820 */ /* 0x001fe20000400000 */
[----:B------:R-:W-:-:S02]  /*2680*/  FMUL R47, R84, 1.4426950216293334961 ;  /* 0x3fb8aa3b542f7820 */ /* 0x000fc40000400000 */
[----:B------:R-:W0:Y:S08]  /*2690*/  MUFU.EX2 R83, R88 ;  /* 0x0000005800537308 */ /* 0x000e300000000800 */
[----:B------:R-:W-:Y:S08]  /*26a0*/  MUFU.EX2 R45, R45 ;  /* 0x0000002d002d7308 */ /* 0x000ff00000000800 */
[----:B------:R-:W1:Y:S08]  /*26b0*/  MUFU.EX2 R82, R82 ;  /* 0x0000005200527308 */ /* 0x000e700000000800 */
[----:B------:R-:W-:Y:S08]  /*26c0*/  MUFU.EX2 R81, R81 ;  /* 0x0000005100517308 */ /* 0x000ff00000000800 */
[----:B------:R-:W2:Y:S08]  /*26d0*/  MUFU.EX2 R46, R46 ;  /* 0x0000002e002e7308 */ /* 0x000eb00000000800 */
[----:B------:R-:W-:Y:S08]  /*26e0*/  MUFU.EX2 R80, R80 ;  /* 0x0000005000507308 */ /* 0x000ff00000000800 */
[----:B------:R-:W3:Y:S01]  /*26f0*/  MUFU.EX2 R47, R47 ;  /* 0x0000002f002f7308 */ /* 0x000ee20000000800 */
[----:B0-----:R-:W-:Y:S01]  /*2700*/  FADD R85, R44, R83 ;  /* 0x000000532c557221 */ /* 0x001fe20000000000 */
[----:B-1----:R-:W-:Y:S01]  /*2710*/  FADD R86, R45, R82 ;  /* 0x000000522d567221 */ /* 0x002fe20000000000 */
[----:B--2---:R-:W-:-:S03]  /*2720*/  FADD R87, R81, R46 ;  /* 0x0000002e51577221 */ /* 0x004fc60000000000 */
[----:B------:R-:W0:Y:S04]  /*2730*/  SHFL.BFLY PT, R84, R85, 0x2, 0x1f ;  /* 0x0c401f0055547f89 */ /* 0x000e2800000e0000 */
[----:B------:R-:W1:Y:S01]  /*2740*/  SHFL.BFLY PT, R89, R86, 0x2, 0x1f ;  /* 0x0c401f0056597f89 */ /* 0x000e6200000e0000 */
[----:B---3--:R-:W-:-:S03]  /*2750*/  FADD R88, R80, R47 ;  /* 0x0000002f50587221 */ /* 0x008fc60000000000 */
[----:B------:R-:W2:Y:S04]  /*2760*/  SHFL.BFLY PT, R158, R87, 0x2, 0x1f ;  /* 0x0c401f00579e7f89 */ /* 0x000ea800000e0000 */
[----:B------:R-:W3:Y:S01]  /*2770*/  SHFL.BFLY PT, R91, R88, 0x2, 0x1f ;  /* 0x0c401f00585b7f89 */ /* 0x000ee200000e0000 */
[----:B0-----:R-:W-:Y:S01]  /*2780*/  FADD R84, R85, R84 ;  /* 0x0000005455547221 */ /* 0x001fe20000000000 */
[----:B-1----:R-:W-:-:S04]  /*2790*/  FADD R90, R86, R89 ;  /* 0x00000059565a7221 */ /* 0x002fc80000000000 */
[----:B------:R-:W0:Y:S01]  /*27a0*/  SHFL.BFLY PT, R89, R84, 0x1, 0x1f ;  /* 0x0c201f0054597f89 */ /* 0x000e2200000e0000 */
[----:B--2---:R-:W-:Y:S01]  /*27b0*/  FADD R158, R87, R158 ;  /* 0x0000009e579e7221 */ /* 0x004fe20000000000 */
[----:B---3--:R-:W-:-:S04]  /*27c0*/  FADD R157, R88, R91 ;  /* 0x0000005b589d7221 */ /* 0x008fc80000000000 */
[----:B------:R-:W1:Y:S04]  /*27d0*/  SHFL.BFLY PT, R153, R158, 0x1, 0x1f ;  /* 0x0c201f009e997f89 */ /* 0x000e6800000e0000 */
[----:B------:R-:W2:Y:S04]  /*27e0*/  SHFL.BFLY PT, R91, R90, 0x1, 0x1f ;  /* 0x0c201f005a5b7f89 */ /* 0x000ea800000e0000 */
[----:B------:R-:W3:Y:S01]  /*27f0*/  SHFL.BFLY PT, R85, R157, 0x1, 0x1f ;  /* 0x0c201f009d557f89 */ /* 0x000ee200000e0000 */
[----:B0-----:R-:W-:Y:S01]  /*2800*/  FADD R86, R84, R89 ;  /* 0x0000005954567221 */ /* 0x001fe20000000000 */
[----:B------:R-:W-:Y:S01]  /*2810*/  BAR.SYNC.DEFER_BLOCKING 0x0 ;  /* 0x0000000000007b1d */ /* 0x000fe20000010000 */
[----:B-1----:R-:W-:Y:S01]  /*2820*/  FADD R153, R158, R153 ;  /* 0x000000999e997221 */ /* 0x002fe20000000000 */
[----:B--2---:R-:W-:Y:S01]  /*2830*/  FADD R91, R90, R91 ;  /* 0x0000005b5a5b7221 */ /* 0x004fe20000000000 */
[----:B---3--:R-:W-:-:S03]  /*2840*/  FADD R85, R157, R85 ;  /* 0x000000559d557221 */ /* 0x008fc60000000000 */
[----:B------:R-:W-:Y:S04]  /*2850*/  @P0 STS [R141+0x2000], R86 ;  /* 0x002000568d000388 */ /* 0x000fe80000000800 */
[----:B------:R-:W-:Y:S04]  /*2860*/  @P0 STS [R140+0x2000], R91 ;  /* 0x0020005b8c000388 */ /* 0x000fe80000000800 */
[----:B------:R-:W-:Y:S04]  /*2870*/  @P0 STS [R139+0x2000], R153 ;  /* 0x002000998b000388 */ /* 0x000fe80000000800 */
[----:B------:R-:W-:Y:S01]  /*2880*/  @P0 STS [R138+0x2000], R85 ;  /* 0x002000558a000388 */ /* 0x000fe20000000800 */
[----:B------:R-:W-:Y:S06]  /*2890*/  BAR.SYNC.DEFER_BLOCKING 0x0 ;  /* 0x0000000000007b1d */ /* 0x000fec0000010000 */
[----:B------:R-:W0:Y:S04]  /*28a0*/  @!P6 LDS R11, [R149+0x2000] ;  /* 0x00200000950be984 */ /* 0x000e280000000800 */
[----:B0-----:R-:W0:Y:S02]  /*28b0*/  SHFL.BFLY PT, R84, R11, 0x1, 0x1f ;  /* 0x0c201f000b547f89 */ /* 0x001e2400000e0000 */
[----:B0-----:R-:W-:-:S05]  /*28c0*/  FADD R88, R11, R84 ;  /* 0x000000540b587221 */ /* 0x001fca0000000000 */
[----:B------:R0:W-:Y:S01]  /*28d0*/  @P1 STS [R149+0x2000], R88 ;  /* 0x0020005895001388 */ /* 0x0001e20000000800 */
[----:B------:R-:W-:Y:S01]  /*28e0*/  BAR.SYNC.DEFER_BLOCKING 0x0 ;  /* 0x0000000000007b1d */ /* 0x000fe20000010000 */
[----:B------:R-:W-:Y:S01]  /*28f0*/  FADD R4, -R95, R4 ;  /* 0x000000045f047221 */ /* 0x000fe20000000100 */
[----:B------:R-:W-:-:S03]  /*2900*/  FADD R3, -R94, R3 ;  /* 0x000000035e037221 */ /* 0x000fc60000000100 */
[----:B------:R-:W-:Y:S01]  /*2910*/  FMUL R86, R4, 1.4426950216293334961 ;  /* 0x3fb8aa3b04567820 */ /* 0x000fe20000400000 */
[----:B------:R-:W-:Y:S01]  /*2920*/  FMUL R87, R3, 1.4426950216293334961 ;  /* 0x3fb8aa3b03577820 */ /* 0x000fe20000400000 */
[----:B------:R-:W1:Y:S04]  /*2930*/  LDS R84, [R134+0x2000] ;  /* 0x0020000086547984 */ /* 0x000e680000000800 */
[----:B------:R-:W2:Y:S04]  /*2940*/  LDS R4, [R133+0x2000] ;  /* 0x0020000085047984 */ /* 0x000ea80000000800 */
[----:B------:R-:W3:Y:S01]  /*2950*/  LDS R3, [R132+0x2000] ;  /* 0x0020000084037984 */ /* 0x000ee20000000800 */
[----:B------:R-:W-:-:S02]  /*2960*/  FADD R85, -R93, R5 ;  /* 0x000000055d557221 */ /* 0x000fc40000000100 */
[----:B------:R-:W1:Y:S01]  /*2970*/  MUFU.EX2 R5, R87 ;  /* 0x0000005700057308 */ /* 0x000e620000000800 */
[----:B------:R-:W4:Y:S01]  /*2980*/  LDS R89, [R151+0x2000] ;  /* 0x0020000097597984 */ /* 0x000f220000000800 */
[----:B0-----:R-:W-:Y:S01]  /*2990*/  FMUL R88, R85, 1.4426950216293334961 ;  /* 0x3fb8aa3b55587820 */ /* 0x001fe20000400000 */
[----:B------:R-:W-:-:S04]  /*29a0*/  FADD R85, -R92, R2 ;  /* 0x000000025c557221 */ /* 0x000fc80000000100 */
[----:B------:R-:W-:Y:S01]  /*29b0*/  FMUL R85, R85, 1.4426950216293334961 ;  /* 0x3fb8aa3b55557820 */ /* 0x000fe20000400000 */
[----:B------:R-:W0:Y:S08]  /*29c0*/  MUFU.EX2 R2, R88 ;  /* 0x0000005800027308 */ /* 0x000e300000000800 */
[----:B------:R-:W-:Y:S01]  /*29d0*/  MUFU.EX2 R86, R86 ;  /* 0x0000005600567308 */ /* 0x000fe20000000800 */
[----:B-1----:R-:W-:-:S07]  /*29e0*/  FFMA R128, R5, R128, R84 ;  /* 0x0000008005807223 */ /* 0x002fce0000000054 */
[----:B------:R-:W3:Y:S01]  /*29f0*/  MUFU.EX2 R84, R85 ;  /* 0x0000005500547308 */ /* 0x000ee20000000800 */
[C---:B0-----:R-:W-:Y:S01]  /*2a00*/  FMUL R52, R2.reuse, R52 ;  /* 0x0000003402347220 */ /* 0x041fe20000400000 */
[C---:B--2---:R-:W-:Y:S01]  /*2a10*/  FFMA R127, R2.reuse, R127, R4 ;  /* 0x0000007f027f7223 */ /* 0x044fe20000000004 */
[C---:B------:R-:W-:Y:S01]  /*2a20*/  FMUL R53, R2.reuse, R53 ;  /* 0x0000003502357220 */ /* 0x040fe20000400000 */
[C---:B------:R-:W-:Y:S01]  /*2a30*/  FMUL R64, R2.reuse, R64 ;  /* 0x0000004002407220 */ /* 0x040fe20000400000 */
[C---:B------:R-:W-:Y:S01]  /*2a40*/  FMUL R65, R2.reuse, R65 ;  /* 0x0000004102417220 */ /* 0x040fe20000400000 */
[C---:B------:R-:W-:Y:S01]  /*2a50*/  FMUL R68, R2.reuse, R68 ;  /* 0x0000004402447220 */ /* 0x040fe20000400000 */
[C---:B------:R-:W-:Y:S01]  /*2a60*/  FMUL R69, R2.reuse, R69 ;  /* 0x0000004502457220 */ /* 0x040fe20000400000 */
[C---:B------:R-:W-:Y:S01]  /*2a70*/  FMUL R72, R2.reuse, R72 ;  /* 0x0000004802487220 */ /* 0x040fe20000400000 */
[----:B------:R-:W-:Y:S01]  /*2a80*/  FMUL R73, R2, R73 ;  /* 0x0000004902497220 */ /* 0x000fe20000400000 */
[C---:B------:R-:W-:Y:S01]  /*2a90*/  FMUL R50, R5.reuse, R50 ;  /* 0x0000003205327220 */ /* 0x040fe20000400000 */
[C---:B------:R-:W-:Y:S01]  /*2aa0*/  FMUL R51, R5.reuse, R51 ;  /* 0x0000003305337220 */ /* 0x040fe20000400000 */
[C---:B------:R-:W-:Y:S01]  /*2ab0*/  FMUL R78, R5.reuse, R78 ;  /* 0x0000004e054e7220 */ /* 0x040fe20000400000 */
[----:B------:R-:W-:Y:S01]  /*2ac0*/  FMUL R79, R5, R79 ;  /* 0x0000004f054f7220 */ /* 0x000fe20000400000 */
[----:B---3--:R-:W-:Y:S01]  /*2ad0*/  FFMA R126, R84, R126, R3 ;  /* 0x0000007e547e7223 */ /* 0x008fe20000000003 */
[----:B------:R-:W-:-:S04]  /*2ae0*/  IMAD.WIDE R2, R6, 0x2, R96 ;  /* 0x0000000206027825 */ /* 0x000fc800078e0260 */
[C---:B------:R-:W-:Y:S01]  /*2af0*/  FMUL R58, R5.reuse, R58 ;  /* 0x0000003a053a7220 */ /* 0x040fe20000400000 */
[C---:B------:R-:W-:Y:S01]  /*2b00*/  FMUL R59, R5.reuse, R59 ;  /* 0x0000003b053b7220 */ /* 0x040fe20000400000 */
[C---:B------:R-:W-:Y:S01]  /*2b10*/  FMUL R62, R5.reuse, R62 ;  /* 0x0000003e053e7220 */ /* 0x040fe20000400000 */
[----:B------:R-:W-:Y:S01]  /*2b20*/  FMUL R63, R5, R63 ;  /* 0x0000003f053f7220 */ /* 0x000fe20000400000 */
[C---:B----4-:R-:W-:Y:S01]  /*2b30*/  FFMA R129, R86.reuse, R129, R89 ;  /* 0x0000008156817223 */ /* 0x050fe20000000059 */
[C---:B------:R-:W-:Y:S01]  /*2b40*/  FMUL R48, R86.reuse, R48 ;  /* 0x0000003056307220 */ /* 0x040fe20000400000 */
[C---:B------:R-:W-:Y:S01]  /*2b50*/  FMUL R49, R86.reuse, R49 ;  /* 0x0000003156317220 */ /* 0x040fe20000400000 */
[C---:B------:R-:W-:Y:S01]  /*2b60*/  FMUL R76, R86.reuse, R76 ;  /* 0x0000004c564c7220 */ /* 0x040fe20000400000 */
[C---:B------:R-:W-:Y:S01]  /*2b70*/  FMUL R77, R86.reuse, R77 ;  /* 0x0000004d564d7220 */ /* 0x040fe20000400000 */
[C---:B------:R-:W-:Y:S01]  /*2b80*/  FMUL R56, R86.reuse, R56 ;  /* 0x0000003856387220 */ /* 0x040fe20000400000 */
[C---:B------:R-:W-:Y:S01]  /*2b90*/  FMUL R57, R86.reuse, R57 ;  /* 0x0000003956397220 */ /* 0x040fe20000400000 */
[C---:B------:R-:W-:Y:S01]  /*2ba0*/  FMUL R60, R86.reuse, R60 ;  /* 0x0000003c563c7220 */ /* 0x040fe20000400000 */
[----:B------:R-:W-:Y:S01]  /*2bb0*/  FMUL R61, R86, R61 ;  /* 0x0000003d563d7220 */ /* 0x000fe20000400000 */
[----:B------:R-:W-:Y:S01]  /*2bc0*/  IMAD.WIDE R4, R6, 0x2, R14 ;  /* 0x0000000206047825 */ /* 0x000fe200078e020e */
[----:B------:R0:W2:Y:S03]  /*2bd0*/  LDG.E.U16 R86, desc[UR10][R2.64] ;  /* 0x0000000a02567981 */ /* 0x0000a6000c1e1500 */
        /* <DEDUP_REMOVED lines=8> */
[----:B------:R1:W3:Y:S01]  /*2c60*/  LDG.E.U16 R87, desc[UR10][R4.64] ;  /* 0x0000000a04577981 */ /* 0x0002e2000c1e1500 */
[----:B0-----:R-:W-:-:S04]  /*2c70*/  IMAD.WIDE R2, R6, 0x2, R20 ;  /* 0x0000000206027825 */ /* 0x001fc800078e0214 */
[C---:B------:R-:W-:Y:S01]  /*2c80*/  IMAD.WIDE R84, R6.reuse, 0x2, R24 ;  /* 0x0000000206547825 */ /* 0x040fe200078e0218 */
[----:B------:R0:W4:Y:S03]  /*2c90*/  LDG.E.U16 R88, desc[UR10][R2.64] ;  /* 0x0000000a02587981 */ /* 0x000126000c1e1500 */
[C---:B-1----:R-:W-:Y:S01]  /*2ca0*/  IMAD.WIDE R4, R6.reuse, 0x2, R22 ;  /* 0x0000000206047825 */ /* 0x042fe200078e0216 */
[----:B------:R1:W5:Y:S04]  /*2cb0*/  LDG.E.U16 R90, desc[UR10][R84.64] ;  /* 0x0000000a545a7981 */ /* 0x000368000c1e1500 */
[----:B------:R1:W5:Y:S01]  /*2cc0*/  LDG.E.U16 R89, desc[UR10][R4.64] ;  /* 0x0000000a04597981 */ /* 0x000362000c1e1500 */
[----:B0-----:R-:W-:-:S04]  /*2cd0*/  IMAD.WIDE R2, R6, 0x2, R26 ;  /* 0x0000000206027825 */ /* 0x001fc800078e021a */
[C---:B-1----:R-:W-:Y:S01]  /*2ce0*/  IMAD.WIDE R84, R6.reuse, 0x2, R16 ;  /* 0x0000000206547825 */ /* 0x042fe200078e0210 */
[----:B------:R0:W5:Y:S03]  /*2cf0*/  LDG.E.U16 R91, desc[UR10][R2.64] ;  /* 0x0000000a025b7981 */ /* 0x000166000c1e1500 */
[C---:B------:R-:W-:Y:S02]  /*2d00*/  IMAD.WIDE R4, R6.reuse, 0x2, R28 ;  /* 0x0000000206047825 */ /* 0x040fe400078e021c */
[----:B------:R-:W5:Y:S04]  /*2d10*/  LDG.E.U16 R84, desc[UR10][R84.64] ;  /* 0x0000000a54547981 */ /* 0x000f68000c1e1500 */
[----:B------:R1:W5:Y:S01]  /*2d20*/  LDG.E.U16 R153, desc[UR10][R4.64] ;  /* 0x0000000a04997981 */ /* 0x000362000c1e1500 */
[----:B0-----:R-:W-:-:S05]  /*2d30*/  IMAD.WIDE R2, R6, 0x2, R30 ;  /* 0x0000000206027825 */ /* 0x001fca00078e021e */
[----:B------:R0:W5:Y:S01]  /*2d40*/  LDG.E.U16 R85, desc[UR10][R2.64] ;  /* 0x0000000a02557981 */ /* 0x000162000c1e1500 */
[----:B-1----:R-:W-:-:S04]  /*2d50*/  IMAD.WIDE R4, R6, 0x2, R32 ;  /* 0x0000000206047825 */ /* 0x002fc800078e0220 */
[C---:B0-----:R-:W-:Y:S02]  /*2d60*/  IMAD.WIDE R2, R6.reuse, 0x2, R34 ;  /* 0x0000000206027825 */ /* 0x041fe400078e0222 */
[----:B------:R-:W5:Y:S04]  /*2d70*/  LDG.E.U16 R4, desc[UR10][R4.64] ;  /* 0x0000000a04047981 */ /* 0x000f68000c1e1500 */
[----:B------:R0:W5:Y:S02]  /*2d80*/  LDG.E.U16 R5, desc[UR10][R2.64] ;  /* 0x0000000a02057981 */ /* 0x000164000c1e1500 */
[----:B0-----:R-:W-:-:S05]  /*2d90*/  IMAD.WIDE R2, R6, 0x2, R36 ;  /* 0x0000000206027825 */ /* 0x001fca00078e0224 */
[----:B------:R0:W5:Y:S02]  /*2da0*/  LDG.E.U16 R158, desc[UR10][R2.64] ;  /* 0x0000000a029e7981 */ /* 0x000164000c1e1500 */
[----:B0-----:R-:W-:-:S05]  /*2db0*/  IMAD.WIDE R2, R6, 0x2, R38 ;  /* 0x0000000206027825 */ /* 0x001fca00078e0226 */
[----:B------:R0:W5:Y:S02]  /*2dc0*/  LDG.E.U16 R157, desc[UR10][R2.64] ;  /* 0x0000000a029d7981 */ /* 0x000164000c1e1500 */
[----:B0-----:R-:W-:-:S05]  /*2dd0*/  IMAD.WIDE R2, R6, 0x2, R40 ;  /* 0x0000000206027825 */ /* 0x001fca00078e0228 */
[----:B------:R0:W5:Y:S02]  /*2de0*/  LDG.E.U16 R159, desc[UR10][R2.64] ;  /* 0x0000000a029f7981 */ /* 0x000164000c1e1500 */
[----:B0-----:R-:W-:-:S05]  /*2df0*/  IMAD.WIDE R2, R6, 0x2, R42 ;  /* 0x0000000206027825 */ /* 0x001fca00078e022a */
[----:B------:R0:W5:Y:S02]  /*2e00*/  LDG.E.U16 R161, desc[UR10][R2.64] ;  /* 0x0000000a02a17981 */ /* 0x000164000c1e1500 */
[----:B0-----:R-:W-:-:S06]  /*2e10*/  IMAD.WIDE R2, R6, 0x2, R18 ;  /* 0x0000000206027825 */ /* 0x001fcc00078e0212 */
[----:B------:R0:W5:Y:S01]  /*2e20*/  LDG.E.U16 R2, desc[UR10][R2.64] ;  /* 0x0000000a02027981 */ /* 0x000162000c1e1500 */
[----:B------:R-:W-:Y:S01]  /*2e30*/  BAR.SYNC.DEFER_BLOCKING 0x0 ;  /* 0x0000000000007b1d */ /* 0x000fe20000010000 */
[----:B------:R-:W-:Y:S02]  /*2e40*/  F2FP.F16.F32.PACK_AB R44, R83, R44 ;  /* 0x0000002c532c723e */ /* 0x000fe400000000ff */
[----:B------:R-:W-:Y:S02]  /*2e50*/  F2FP.F16.F32.PACK_AB R45, R82, R45 ;  /* 0x0000002d522d723e */ /* 0x000fe400000000ff */
[----:B------:R-:W-:Y:S01]  /*2e60*/  F2FP.F16.F32.PACK_AB R46, R46, R81 ;  /* 0x000000512e2e723e */ /* 0x000fe200000000ff */
[----:B------:R-:W-:Y:S01]  /*2e70*/  UIADD3 UR4, UP0, UR4, 0x10, URZ ;  /* 0x0000001004047890 */ /* 0x000fe2000ff1e03f */
[----:B------:R-:W-:Y:S01]  /*2e80*/  F2FP.F16.F32.PACK_AB R47, R47, R80 ;  /* 0x000000502f2f723e */ /* 0x000fe200000000ff */
[----:B0-----:R-:W0:Y:S02]  /*2e90*/  LDC R3, c[0x0][0x264] ;  /* 0x00009900ff037b82 */ /* 0x001e240000000800 */
[----:B------:R-:W-:-:S02]  /*2ea0*/  UIADD3.X UR5, URZ, UR5, URZ, UP0, !UPT ;  /* 0x000000053f057290 */ /* 0x000fc400087fe43f */
[----:B------:R-:W-:Y:S01]  /*2eb0*/  ISETP.LE.U32.AND P2, PT, R165, UR4, PT ;  /* 0x00000004a5007c0c */ /* 0x000fe2000bf43070 */
[----:B0-----:R-:W-:Y:S02]  /*2ec0*/  IMAD R6, R3, 0x10, R6 ;  /* 0x0000001003067824 */ /* 0x001fe400078e0206 */
[----:B------:R-:W-:Y:S01]  /*2ed0*/  IMAD.MOV.U32 R3, RZ, RZ, R94 ;  /* 0x000000ffff037224 */ /* 0x000fe200078e005e */
[----:B--2---:R-:W-:Y:S04]  /*2ee0*/  STS.U16 [R0+UR6+0x2000], R86 ;  /* 0x0020005600007988 */ /* 0x004fe80008000406 */
[----:B---3--:R-:W-:Y:S04]  /*2ef0*/  STS.U16 [R0+UR6+0x2100], R87 ;  /* 0x0021005700007988 */ /* 0x008fe80008000406 */
[----:B----4-:R-:W-:Y:S04]  /*2f00*/  STS.U16 [R0+UR6+0x2200], R88 ;  /* 0x0022005800007988 */ /* 0x010fe80008000406 */
[----:B-----5:R-:W-:Y:S04]  /*2f10*/  STS.U16 [R0+UR6+0x2400], R90 ;  /* 0x0024005a00007988 */ /* 0x020fe80008000406 */
        /* <DEDUP_REMOVED lines=8> */
[----:B------:R-:W-:Y:S04]  /*2fa0*/  STS.U16 [R0+UR6+0x2c00], R157 ;  /* 0x002c009d00007988 */ /* 0x000fe80008000406 */
[----:B------:R-:W-:Y:S04]  /*2fb0*/  STS.U16 [R0+UR6+0x2d00], R159 ;  /* 0x002d009f00007988 */ /* 0x000fe80008000406 */
[----:B------:R-:W-:Y:S04]  /*2fc0*/  STS.U16 [R0+UR6+0x2e00], R161 ;  /* 0x002e00a100007988 */ /* 0x000fe80008000406 */
[----:B------:R1:W-:Y:S04]  /*2fd0*/  STS.U16 [R0+UR6+0x2f00], R2 ;  /* 0x002f000200007988 */ /* 0x0003e80008000406 */
[----:B------:R-:W-:Y:S01]  /*2fe0*/  STSM.16.M88.4 [R147+0x3000], R44 ;  /* 0x0030002c93007844 */ /* 0x000fe20000000200 */
[----:B------:R-:W-:Y:S01]  /*2ff0*/  BAR.SYNC.DEFER_BLOCKING 0x0 ;  /* 0x0000000000007b1d */ /* 0x000fe20000010000 */
[----:B0-----:R-:W-:-:S07]  /*3000*/  IMAD.U32 R4, RZ, RZ, UR5 ;  /* 0x00000005ff047e24 */ /* 0x001fce000f8e00ff */
[----:B-1----:R-:W0:Y:S01]  /*3010*/  LDC R2, c[0x0][0x254] ;  /* 0x00009500ff027b82 */ /* 0x002e220000000800 */
[----:B------:R-:W-:Y:S04]  /*3020*/  LDSM.16.M88.4 R88, [R137+UR6+0x3000] ;  /* 0x003000068958783b */ /* 0x000fe80008000200 */
[----:B------:R-:W1:Y:S04]  /*3030*/  LDSM.16.M88.4 R84, [R136+0x2000] ;  /* 0x002000008854783b */ /* 0x000e680000000200 */
[----:B------:R-:W2:Y:S04]  /*3040*/  LDSM.16.M88.4 R44, [R136+0x2800] ;  /* 0x00280000882c783b */ /* 0x000ea80000000200 */
[----:B------:R-:W3:Y:S01]  /*3050*/  LDSM.16.M88.4 R80, [R137+UR6+0x3200] ;  /* 0x003200068950783b */ /* 0x000ee20008000200 */
[----:B------:R-:W-:Y:S01]  /*3060*/  ISETP.GE.U32.AND.EX P2, PT, R4, RZ, PT, P2 ;  /* 0x000000ff0400720c */ /* 0x000fe20003f46120 */
[----:B0-----:R-:W-:Y:S01]  /*3070*/  IMAD R9, R2, 0x10, R9 ;  /* 0x0000001002097824 */ /* 0x001fe200078e0209 */
[----:B------:R-:W-:Y:S01]  /*3080*/  MOV R2, R92 ;  /* 0x0000005c00027202 */ /* 0x000fe20000000f00 */
[----:B------:R-:W-:-:S02]  /*3090*/  IMAD.MOV.U32 R4, RZ, RZ, R95 ;  /* 0x000000ffff047224 */ /* 0x000fc400078e005f */
[----:B------:R-:W-:Y:S01]  /*30a0*/  IMAD.MOV.U32 R5, RZ, RZ, R93 ;  /* 0x000000ffff057224 */ /* 0x000fe200078e005d */
[C---:B-1----:R-:W-:Y:S06]  /*30b0*/  HMMA.16816.F32 R48, R88.reuse, R84, R48 ;  /* 0x000000545830723c */ /* 0x042fec0000001830 */
[C---:B------:R-:W-:Y:S06]  /*30c0*/  HMMA.16816.F32 R76, R88.reuse, R86, R76 ;  /* 0x00000056584c723c */ /* 0x040fec000000184c */
[C---:B--2---:R-:W-:Y:S06]  /*30d0*/  HMMA.16816.F32 R56, R88.reuse, R44, R56 ;  /* 0x0000002c5838723c */ /* 0x044fec0000001838 */
[----:B------:R-:W-:Y:S06]  /*30e0*/  HMMA.16816.F32 R60, R88, R46, R60 ;  /* 0x0000002e583c723c */ /* 0x000fec000000183c */
[C---:B---3--:R-:W-:Y:S06]  /*30f0*/  HMMA.16816.F32 R52, R80.reuse, R84, R52 ;  /* 0x000000545034723c */ /* 0x048fec0000001834 */
[C---:B------:R-:W-:Y:S06]  /*3100*/  HMMA.16816.F32 R64, R80.reuse, R86, R64 ;  /* 0x000000565040723c */ /* 0x040fec0000001840 */
[C---:B------:R-:W-:Y:S06]  /*3110*/  HMMA.16816.F32 R68, R80.reuse, R44, R68 ;  /* 0x0000002c5044723c */ /* 0x040fec0000001844 */
[----:B------:R-:W-:Y:S01]  /*3120*/  HMMA.16816.F32 R72, R80, R46, R72 ;  /* 0x0000002e5048723c */ /* 0x000fe20000001848 */
[----:B------:R-:W-:-:S08]  /*3130*/  NOP ;  /* 0x0000000000007918 */ /* 0x000fd00000000000 */
[----:B------:R-:W-:-:S15]  /*3140*/  @!P2 BRA `(.L_x_1) ;  /* 0xffffffe80080a947 */ /* 0x000fde000383ffff */
.L_x_0:
[----:B------:R-:W0:Y:S01]  /*3150*/  S2R R0, SR_TID.X ;  /* 0x0000000000007919 */ /* 0x000e220000002100 */
[----:B------:R-:W1:Y:S01]  /*3160*/  S2UR UR5, SR_CgaCtaId ;  /* 0x00000000000579c3 */ /* 0x000e620000008800 */
[----:B------:R-:W-:Y:S01]  /*3170*/  FSETP.GEU.AND P3, PT, R129, 1.175494350822287508e-38, PT ;  /* 0x008000008100780b */ /* 0x000fe20003f6e000 */
[----:B------:R-:W-:Y:S01]  /*3180*/  UMOV UR4, 0x400 ;  /* 0x0000040000047882 */ /* 0x000fe20000000000 */
[C---:B------:R-:W-:Y:S01]  /*3190*/  FSETP.GT.AND P2, PT, |R126|.reuse, 8.50705917302346158658e+37, PT ;  /* 0x7e8000007e00780b */ /* 0x040fe20003f44200 */
[----:B------:R-:W-:Y:S01]  /*31a0*/  IMAD.MOV.U32 R45, RZ, RZ, R48 ;  /* 0x000000ffff2d7224 */ /* 0x000fe200078e0030 */
[C---:B------:R-:W-:Y:S01]  /*31b0*/  FSETP.GEU.AND P1, PT, |R126|.reuse, 1.175494350822287508e-38, PT ;  /* 0x008000007e00780b */ /* 0x040fe20003f2e200 */
[----:B------:R-:W-:Y:S01]  /*31c0*/  IMAD.MOV.U32 R81, RZ, RZ, R49 ;  /* 0x000000ffff517224 */ /* 0x000fe200078e0031 */
[----:B------:R-:W-:Y:S01]  /*31d0*/  FSETP.GEU.AND P6, PT, R126, 1.175494350822287508e-38, PT ;  /* 0x008000007e00780b */ /* 0x000fe20003fce000 */
[----:B------:R-:W-:Y:S01]  /*31e0*/  BAR.SYNC.DEFER_BLOCKING 0x0 ;  /* 0x0000000000007b1d */ /* 0x000fe20000010000 */
[----:B------:R-:W-:-:S02]  /*31f0*/  FSETP.GEU.AND P4, PT, R128, 1.175494350822287508e-38, PT ;  /* 0x008000008000780b */ /* 0x000fc40003f8e000 */
[----:B------:R-:W-:Y:S02]  /*3200*/  FSETP.GEU.AND P5, PT, R127, 1.175494350822287508e-38, PT ;  /* 0x008000007f00780b */ /* 0x000fe40003fae000 */
[----:B------:R-:W-:Y:S02]  /*3210*/  FSEL R9, RZ, -23, P3 ;  /* 0xc1b80000ff097808 */ /* 0x000fe40001800000 */
[----:B------:R-:W-:Y:S01]  /*3220*/  FSEL R10, RZ, -23, P4 ;  /* 0xc1b80000ff0a7808 */ /* 0x000fe20002000000 */
[----:B------:R-:W-:Y:S01]  /*3230*/  @P2 FMUL R75, R75, 0.25 ;  /* 0x3e8000004b4b2820 */ /* 0x000fe20000400000 */
[----:B------:R-:W-:Y:S01]  /*3240*/  @P2 FMUL R74, R74, 0.25 ;  /* 0x3e8000004a4a2820 */ /* 0x000fe20000400000 */
[----:B------:R-:W-:Y:S01]  /*3250*/  @P2 FMUL R71, R71, 0.25 ;  /* 0x3e80000047472820 */ /* 0x000fe20000400000 */
[----:B------:R-:W-:Y:S01]  /*3260*/  @P2 FMUL R70, R70, 0.25 ;  /* 0x3e80000046462820 */ /* 0x000fe20000400000 */
[----:B------:R-:W-:Y:S01]  /*3270*/  @P2 FMUL R67, R67, 0.25 ;  /* 0x3e80000043432820 */ /* 0x000fe20000400000 */
[----:B------:R-:W-:Y:S01]  /*3280*/  @P2 FMUL R66, R66, 0.25 ;  /* 0x3e80000042422820 */ /* 0x000fe20000400000 */
[----:B------:R-:W-:Y:S01]  /*3290*/  @P2 FMUL R55, R55, 0.25 ;  /* 0x3e80000037372820 */ /* 0x000fe20000400000 */
[----:B------:R-:W-:Y:S01]  /*32a0*/  @P2 FMUL R54, R54, 0.25 ;  /* 0x3e80000036362820 */ /* 0x000fe20000400000 */
[----:B-1----:R-:W-:Y:S01]  /*32b0*/  ULEA UR6, UR5, UR4, 0x18 ;  /* 0x0000000405067291 */ /* 0x002fe2000f8ec03f */
[----:B------:R-:W-:Y:S01]  /*32c0*/  FSEL R12, RZ, -23, P5 ;  /* 0xc1b80000ff0c7808 */ /* 0x000fe20002800000 */
[----:B------:R-:W-:Y:S01]  /*32d0*/  @!P1 FMUL R75, R75, 16777216 ;  /* 0x4b8000004b4b9820 */ /* 0x000fe20000400000 */
[----:B------:R-:W-:Y:S01]  /*32e0*/  @!P1 FMUL R74, R74, 16777216 ;  /* 0x4b8000004a4a9820 */ /* 0x000fe20000400000 */
[----:B------:R-:W-:Y:S01]  /*32f0*/  @!P1 FMUL R71, R71, 16777216 ;  /* 0x4b80000047479820 */ /* 0x000fe20000400000 */
[----:B------:R-:W-:Y:S01]  /*3300*/  @!P1 FMUL R70, R70, 16777216 ;  /* 0x4b80000046469820 */ /* 0x000fe20000400000 */
[----:B------:R-:W-:Y:S01]  /*3310*/  @!P1 FMUL R67, R67, 16777216 ;  /* 0x4b80000043439820 */ /* 0x000fe20000400000 */
[C---:B0-----:R-:W-:Y:S01]  /*3320*/  IMAD.SHL.U32 R2, R0.reuse, 0x4, RZ ;  /* 0x0000000400027824 */ /* 0x041fe200078e00ff */
[----:B------:R-:W-:Y:S01]  /*3330*/  SHF.R.S32.HI R3, RZ, 0x4, R0 ;  /* 0x00000004ff037819 */ /* 0x000fe20000011400 */
[C---:B------:R-:W-:Y:S01]  /*3340*/  IMAD.SHL.U32 R7, R0.reuse, 0x8, RZ ;  /* 0x0000000800077824 */ /* 0x040fe200078e00ff */
[C---:B------:R-:W-:Y:S01]  /*3350*/  LOP3.LUT R13, R0.reuse, 0x60, RZ, 0xc0, !PT ;  /* 0x00000060000d7812 */ /* 0x040fe200078ec0ff */
[----:B------:R-:W-:Y:S01]  /*3360*/  IMAD.SHL.U32 R5, R0, 0x10, RZ ;  /* 0x0000001000057824 */ /* 0x000fe200078e00ff */
[----:B------:R-:W-:Y:S01]  /*3370*/  LOP3.LUT R2, R2, 0x38, RZ, 0xc0, !PT ;  /* 0x0000003802027812 */ /* 0x000fe200078ec0ff */
[----:B------:R-:W-:Y:S01]  /*3380*/  IMAD.SHL.U32 R4, R0, 0x200, RZ ;  /* 0x0000020000047824 */ /* 0x000fe200078e00ff */
[----:B------:R-:W-:Y:S01]  /*3390*/  SGXT R3, R3, 0x1 ;  /* 0x000000010303781a */ /* 0x000fe20000000200 */
[----:B------:R-:W-:Y:S01]  /*33a0*/  @!P1 FMUL R66, R66, 16777216 ;  /* 0x4b80000042429820 */ /* 0x000fe20000400000 */
[----:B------:R-:W-:Y:S01]  /*33b0*/  LOP3.LUT R7, R7, 0x180, RZ, 0xc0, !PT ;  /* 0x0000018007077812 */ /* 0x000fe200078ec0ff */
[----:B------:R-:W-:Y:S01]  /*33c0*/  IMAD R13, R13, 0x10, R2 ;  /* 0x000000100d0d7824 */ /* 0x000fe200078e0202 */
[----:B------:R-:W-:Y:S01]  /*33d0*/  LOP3.LUT R5, R5, 0x70, RZ, 0xc0, !PT ;  /* 0x0000007005057812 */ /* 0x000fe200078ec0ff */
[----:B------:R-:W-:Y:S01]  /*33e0*/  IMAD.SHL.U32 R2, R0, 0x40, RZ ;  /* 0x0000004000027824 */ /* 0x000fe200078e00ff */
[----:B------:R-:W-:Y:S01]  /*33f0*/  LOP3.LUT R3, R3, 0x840, RZ, 0xc0, !PT ;  /* 0x0000084003037812 */ /* 0x000fe200078ec0ff */
[----:B------:R-:W-:Y:S01]  /*3400*/  @!P1 FMUL R55, R55, 16777216 ;  /* 0x4b80000037379820 */ /* 0x000fe20000400000 */
[----:B------:R-:W-:Y:S01]  /*3410*/  LOP3.LUT R7, R7, 0x48, R0, 0xf8, !PT ;  /* 0x0000004807077812 */ /* 0x000fe200078ef800 */
[----:B------:R-:W-:Y:S01]  /*3420*/  @!P1 FMUL R54, R54, 16777216 ;  /* 0x4b80000036369820 */ /* 0x000fe20000400000 */
[----:B------:R-:W-:Y:S01]  /*3430*/  LOP3.LUT R6, R5, 0x1800, R4, 0xf8, !PT ;  /* 0x0000180005067812 */ /* 0x000fe200078ef804 */
[----:B------:R-:W-:Y:S01]  /*3440*/  ULDC.64 UR4, c[0x0][0x270] ;  /* 0x00009c0000047ab9 */ /* 0x000fe20000000a00 */
[----:B------:R-:W-:Y:S01]  /*3450*/  LOP3.LUT R4, R3, 0x40, R2, 0x78, !PT ;  /* 0x0000004003047812 */ /* 0x000fe200078e7802 */
[----:B------:R-:W-:Y:S01]  /*3460*/  UIMAD UR4, UR7, UR4, URZ ;  /* 0x00000004070472a4 */ /* 0x000fe2000f8e023f */
[----:B------:R-:W-:Y:S01]  /*3470*/  LOP3.LUT R2, R6, R7, RZ, 0x3c, !PT ;  /* 0x0000000706027212 */ /* 0x000fe200078e3cff */
[----:B------:R-:W-:Y:S01]  /*3480*/  FMUL R7, R129, 8388608 ;  /* 0x4b00000081077820 */ /* 0x000fe20000400000 */
[----:B------:R-:W-:Y:S01]  /*3490*/  SHF.R.U32.HI R3, RZ, 0x1, R0 ;  /* 0x00000001ff037819 */ /* 0x000fe20000011600 */
[----:B------:R-:W-:Y:S01]  /*34a0*/  FMUL R6, R128, 8388608 ;  /* 0x4b00000080067820 */ /* 0x000fe20000400000 */
[----:B------:R-:W-:Y:S01]  /*34b0*/  LOP3.LUT R8, R0, 0x7f, RZ, 0xc0, !PT ;  /* 0x0000007f00087812 */ /* 0x000fe200078ec0ff */
[----:B------:R-:W-:Y:S01]  /*34c0*/  USHF.L.U32 UR8, UR4, 0x1, URZ ;  /* 0x0000000104087899 */ /* 0x000fe2000800063f */
[----:B------:R-:W-:-:S02]  /*34d0*/  IADD3 R13, R13, R4, RZ ;  /* 0x000000040d0d7210 */ /* 0x000fc40007ffe0ff */
[----:B------:R-:W-:Y:S02]  /*34e0*/  FSEL R7, R7, R129, !P3 ;  /* 0x0000008107077208 */ /* 0x000fe40005800000 */
[----:B------:R-:W-:Y:S02]  /*34f0*/  LOP3.LUT R4, R3, 0xc, RZ, 0xc0, !PT ;  /* 0x0000000c03047812 */ /* 0x000fe400078ec0ff */
[----:B------:R-:W-:Y:S01]  /*3500*/  ISETP.GE.U32.AND P0, PT, R8, 0x20, PT ;  /* 0x000000200800780c */ /* 0x000fe20003f06070 */
[----:B------:R-:W-:Y:S01]  /*3510*/  VIADD R8, R7, 0xc0cafb0d ;  /* 0xc0cafb0d07087836 */ /* 0x000fe20000000000 */
[----:B------:R-:W-:Y:S01]  /*3520*/  IADD3 R3, R4, UR6, R5 ;  /* 0x0000000604037c10 */ /* 0x000fe2000fffe005 */
[----:B------:R-:W-:Y:S01]  /*3530*/  FMUL R4, R126, 8388608 ;  /* 0x4b0000007e047820 */ /* 0x000fe20000400000 */
[----:B------:R-:W-:Y:S01]  /*3540*/  FMUL R5, R127, 8388608 ;  /* 0x4b0000007f057820 */ /* 0x000fe20000400000 */
[----:B------:R-:W-:Y:S02]  /*3550*/  FSEL R6, R6, R128, !P4 ;  /* 0x0000008006067208 */ /* 0x000fe40006000000 */
[----:B------:R-:W-:-:S02]  /*3560*/  LOP3.LUT R14, R8, 0xff800000, RZ, 0xc0, !PT ;  /* 0xff800000080e7812 */ /* 0x000fc400078ec0ff */
[----:B------:R-:W-:Y:S01]  /*3570*/  FSEL R4, R4, R126, !P6 ;  /* 0x0000007e04047208 */ /* 0x000fe20007000000 */
[----:B------:R-:W-:Y:S01]  /*3580*/  @P2 FMUL R126, R126, 0.25 ;  /* 0x3e8000007e7e2820 */ /* 0x000fe20000400000 */
[----:B------:R-:W-:Y:S01]  /*3590*/  I2FP.F32.S32 R8, R14 ;  /* 0x0000000e00087245 */ /* 0x000fe20000201400 */
[----:B------:R-:W-:Y:S01]  /*35a0*/  VIADD R11, R6, 0xc0cafb0d ;  /* 0xc0cafb0d060b7836 */ /* 0x000fe20000000000 */
[----:B------:R-:W-:Y:S01]  /*35b0*/  FSEL R5, R5, R127, !P5 ;  /* 0x0000007f05057208 */ /* 0x000fe20006800000 */
[----:B------:R-:W-:Y:S01]  /*35c0*/  @!P1 FMUL R126, R126, 16777216 ;  /* 0x4b8000007e7e9820 */ /* 0x000fe20000400000 */
[C---:B------:R-:W-:Y:S01]  /*35d0*/  FSETP.GT.AND P3, PT, |R127|.reuse, 8.50705917302346158658e+37, PT ;  /* 0x7e8000007f00780b */ /* 0x040fe20003f64200 */
[----:B------:R-:W-:Y:S01]  /*35e0*/  FFMA.FTZ R9, R8, 1.1920928955078125e-07, R9 ;  /* 0x3400000008097823 */ /* 0x000fe20000010009 */
[----:B------:R-:W-:Y:S01]  /*35f0*/  FSETP.GEU.AND P4, PT, |R127|, 1.175494350822287508e-38, PT ;  /* 0x008000007f00780b */ /* 0x000fe20003f8e200 */
[----:B------:R-:W0:Y:S01]  /*3600*/  MUFU.RCP R8, R126 ;  /* 0x0000007e00087308 */ /* 0x000e220000001000 */
[----:B------:R-:W-:Y:S01]  /*3610*/  VIADD R15, R5, 0xc0cafb0d ;  /* 0xc0cafb0d050f7836 */ /* 0x000fe20000000000 */
[----:B------:R-:W-:Y:S01]  /*3620*/  LOP3.LUT R19, R11, 0xff800000, RZ, 0xc0, !PT ;  /* 0xff8000000b137812 */ /* 0x000fe200078ec0ff */
[----:B------:R-:W-:Y:S01]  /*3630*/  VIADD R17, R4, 0xc0cafb0d ;  /* 0xc0cafb0d04117836 */ /* 0x000fe20000000000 */
[----:B------:R-:W-:-:S02]  /*3640*/  FSETP.GT.AND P1, PT, |R128|, 8.50705917302346158658e+37, PT ;  /* 0x7e8000008000780b */ /* 0x000fc40003f24200 */
[----:B------:R-:W-:Y:S02]  /*3650*/  LOP3.LUT R16, R15, 0xff800000, RZ, 0xc0, !PT ;  /* 0xff8000000f107812 */ /* 0x000fe400078ec0ff */
[----:B------:R-:W-:Y:S02]  /*3660*/  LOP3.LUT R21, R17, 0xff800000, RZ, 0xc0, !PT ;  /* 0xff80000011157812 */ /* 0x000fe400078ec0ff */
[----:B------:R-:W-:Y:S01]  /*3670*/  I2FP.F32.S32 R11, R19 ;  /* 0x00000013000b7245 */ /* 0x000fe20000201400 */
[----:B------:R-:W-:Y:S01]  /*3680*/  @P3 FMUL R127, R127, 0.25 ;  /* 0x3e8000007f7f3820 */ /* 0x000fe20000400000 */
[----:B------:R-:W-:Y:S01]  /*3690*/  I2FP.F32.S32 R15, R16 ;  /* 0x00000010000f7245 */ /* 0x000fe20000201400 */
[----:B------:R-:W-:Y:S01]  /*36a0*/  @P3 FMUL R73, R73, 0.25 ;  /* 0x3e80000049493820 */ /* 0x000fe20000400000 */
[----:B------:R-:W-:Y:S01]  /*36b0*/  FSEL R17, RZ, -23, P6 ;  /* 0xc1b80000ff117808 */ /* 0x000fe20003000000 */
[----:B------:R-:W-:Y:S01]  /*36c0*/  FFMA.FTZ R10, R11, 1.1920928955078125e-07, R10 ;  /* 0x340000000b0a7823 */ /* 0x000fe2000001000a */
[----:B------:R-:W-:Y:S01]  /*36d0*/  I2FP.F32.S32 R18, R21 ;  /* 0x0000001500127245 */ /* 0x000fe20000201400 */
[----:B------:R-:W-:Y:S01]  /*36e0*/  @!P4 FMUL R127, R127, 16777216 ;  /* 0x4b8000007f7fc820 */ /* 0x000fe20000400000 */
[----:B------:R-:W-:Y:S01]  /*36f0*/  FFMA.FTZ R11, R15, 1.1920928955078125e-07, R12 ;  /* 0x340000000f0b7823 */ /* 0x000fe2000001000c */
[C---:B0-----:R-:W-:Y:S01]  /*3700*/  FMUL R20, R8.reuse, R74 ;  /* 0x0000004a08147220 */ /* 0x041fe20000400000 */
[----:B------:R-:W-:Y:S01]  /*3710*/  FMUL R23, R8, R71 ;  /* 0x0000004708177220 */ /* 0x000fe20000400000 */
[----:B------:R-:W-:Y:S01]  /*3720*/  FFMA.FTZ R12, R18, 1.1920928955078125e-07, R17 ;  /* 0x34000000120c7823 */ /* 0x000fe20000010011 */
[C---:B------:R-:W-:Y:S01]  /*3730*/  FMUL R18, R8.reuse, R75 ;  /* 0x0000004b08127220 */ /* 0x040fe20000400000 */
[C---:B------:R-:W-:Y:S01]  /*3740*/  FMUL R25, R8.reuse, R70 ;  /* 0x0000004608197220 */ /* 0x040fe20000400000 */
[C---:B------:R-:W-:Y:S01]  /*3750*/  FMUL R26, R8.reuse, R67 ;  /* 0x00000043081a7220 */ /* 0x040fe20000400000 */
[C---:B------:R-:W-:Y:S01]  /*3760*/  FMUL R28, R8.reuse, R66 ;  /* 0x00000042081c7220 */ /* 0x040fe20000400000 */
[C---:B------:R-:W-:Y:S01]  /*3770*/  FMUL R31, R8.reuse, R55 ;  /* 0x00000037081f7220 */ /* 0x040fe20000400000 */
[----:B------:R-:W-:Y:S01]  /*3780*/  FMUL R33, R8, R54 ;  /* 0x0000003608217220 */ /* 0x000fe20000400000 */
[----:B------:R-:W-:Y:S01]  /*3790*/  FSETP.GEU.AND P5, PT, |R128|, 1.175494350822287508e-38, PT ;  /* 0x008000008000780b */ /* 0x000fe20003fae200 */
[----:B------:R-:W0:Y:S01]  /*37a0*/  MUFU.RCP R8, R127 ;  /* 0x0000007f00087308 */ /* 0x000e220000001000 */
[----:B------:R-:W-:Y:S01]  /*37b0*/  FSETP.GT.AND P2, PT, |R129|, 8.50705917302346158658e+37, PT ;  /* 0x7e8000008100780b */ /* 0x000fe20003f44200 */
        /* <DEDUP_REMOVED lines=8> */
[----:B------:R-:W-:Y:S01]  /*3840*/  FSETP.GEU.AND P3, PT, |R129|, 1.175494350822287508e-38, PT ;  /* 0x008000008100780b */ /* 0x000fe20003f6e200 */
[----:B------:R-:W-:Y:S01]  /*3850*/  @!P4 FMUL R73, R73, 16777216 ;  /* 0x4b8000004949c820 */ /* 0x000fe20000400000 */
        /* <DEDUP_REMOVED lines=8> */
[C---:B0-----:R-:W-:Y:S01]  /*38e0*/  FMUL R22, R8.reuse, R73 ;  /* 0x0000004908167220 */ /* 0x041fe20000400000 */
[C---:B------:R-:W-:Y:S01]  /*38f0*/  FMUL R15, R8.reuse, R72 ;  /* 0x00000048080f7220 */ /* 0x040fe20000400000 */
[C---:B------:R-:W-:Y:S01]  /*3900*/  FMUL R27, R8.reuse, R69 ;  /* 0x00000045081b7220 */ /* 0x040fe20000400000 */
[C---:B------:R-:W-:Y:S01]  /*3910*/  FMUL R24, R8.reuse, R68 ;  /* 0x0000004408187220 */ /* 0x040fe20000400000 */
[C---:B------:R-:W-:Y:S01]  /*3920*/  FMUL R29, R8.reuse, R65 ;  /* 0x00000041081d7220 */ /* 0x040fe20000400000 */
[C---:B------:R-:W-:Y:S01]  /*3930*/  FMUL R17, R8.reuse, R64 ;  /* 0x0000004008117220 */ /* 0x040fe20000400000 */
[C---:B------:R-:W-:Y:S01]  /*3940*/  FMUL R30, R8.reuse, R53 ;  /* 0x00000035081e7220 */ /* 0x040fe20000400000 */
[----:B------:R-:W-:Y:S01]  /*3950*/  FMUL R32, R8, R52 ;  /* 0x0000003408207220 */ /* 0x000fe20000400000 */
[----:B------:R-:W-:Y:S01]  /*3960*/  @P2 FMUL R129, R129, 0.25 ;  /* 0x3e80000081812820 */ /* 0x000fe20000400000 */
[----:B------:R-:W0:Y:S01]  /*3970*/  MUFU.RCP R8, R128 ;  /* 0x0000008000087308 */ /* 0x000e220000001000 */
[----:B------:R-:W-:Y:S01]  /*3980*/  @P1 FMUL R63, R63, 0.25 ;  /* 0x3e8000003f3f1820 */ /* 0x000fe20000400000 */
[----:B------:R-:W-:Y:S01]  /*3990*/  @P1 FMUL R62, R62, 0.25 ;  /* 0x3e8000003e3e1820 */ /* 0x000fe20000400000 */
[----:B------:R-:W-:Y:S01]  /*39a0*/  @!P3 FMUL R129, R129, 16777216 ;  /* 0x4b8000008181b820 */ /* 0x000fe20000400000 */
[----:B------:R-:W-:Y:S01]  /*39b0*/  @P1 FMUL R59, R59, 0.25 ;  /* 0x3e8000003b3b1820 */ /* 0x000fe20000400000 */
[----:B------:R-:W-:Y:S01]  /*39c0*/  @P1 FMUL R58, R58, 0.25 ;  /* 0x3e8000003a3a1820 */ /* 0x000fe20000400000 */
[----:B------:R-:W-:Y:S01]  /*39d0*/  @P1 FMUL R79, R79, 0.25 ;  /* 0x3e8000004f4f1820 */ /* 0x000fe20000400000 */
[----:B------:R-:W-:Y:S01]  /*39e0*/  @P1 FMUL R78, R78, 0.25 ;  /* 0x3e8000004e4e1820 */ /* 0x000fe20000400000 */
[----:B------:R-:W-:Y:S01]  /*39f0*/  @P1 FMUL R51, R51, 0.25 ;  /* 0x3e80000033331820 */ /* 0x000fe20000400000 */
[----:B------:R-:W-:Y:S01]  /*3a00*/  @P1 FMUL R50, R50, 0.25 ;  /* 0x3e80000032321820 */ /* 0x000fe20000400000 */
[----:B------:R-:W1:Y:S01]  /*3a10*/  MUFU.RCP R36, R129 ;  /* 0x0000008100247308 */ /* 0x000e620000001000 */
        /* <DEDUP_REMOVED lines=17> */
[----:B------:R-:W0:Y:S01]  /*3b30*/  LDC R8, c[0x0][0x278] ;  /* 0x00009e00ff087b82 */ /* 0x000e220000000800 */
[----:B------:R-:W-:Y:S01]  /*3b40*/  @P2 FMUL R56, R56, 0.25 ;  /* 0x3e80000038382820 */ /* 0x000fe20000400000 */
[----:B------:R-:W-:Y:S01]  /*3b50*/  @P2 FMUL R61, R61, 0.25 ;  /* 0x3e8000003d3d2820 */ /* 0x000fe20000400000 */
[----:B------:R-:W-:Y:S01]  /*3b60*/  @P2 FMUL R57, R57, 0.25 ;  /* 0x3e80000039392820 */ /* 0x000fe20000400000 */
[----:B------:R-:W-:Y:S01]  /*3b70*/  @!P3 FMUL R60, R60, 16777216 ;  /* 0x4b8000003c3cb820 */ /* 0x000fe20000400000 */
[----:B------:R-:W-:Y:S01]  /*3b80*/  @!P3 FMUL R56, R56, 16777216 ;  /* 0x4b8000003838b820 */ /* 0x000fe20000400000 */
[----:B------:R-:W-:Y:S01]  /*3b90*/  @!P3 FMUL R61, R61, 16777216 ;  /* 0x4b8000003d3db820 */ /* 0x000fe20000400000 */
[----:B------:R-:W-:Y:S01]  /*3ba0*/  @!P3 FMUL R57, R57, 16777216 ;  /* 0x4b8000003939b820 */ /* 0x000fe20000400000 */
[C---:B-1----:R-:W-:Y:S01]  /*3bb0*/  FMUL R38, R36.reuse, R60 ;  /* 0x0000003c24267220 */ /* 0x042fe20000400000 */
[C---:B------:R-:W-:Y:S01]  /*3bc0*/  FMUL R41, R36.reuse, R56 ;  /* 0x0000003824297220 */ /* 0x040fe20000400000 */
[C---:B------:R-:W-:Y:S01]  /*3bd0*/  FMUL R37, R36.reuse, R61 ;  /* 0x0000003d24257220 */ /* 0x040fe20000400000 */
[----:B------:R-:W-:Y:S01]  /*3be0*/  FMUL R42, R36, R57 ;  /* 0x00000039242a7220 */ /* 0x000fe20000400000 */
[----:B------:R-:W-:Y:S01]  /*3bf0*/  @P2 FMUL R45, R45, 0.25 ;  /* 0x3e8000002d2d2820 */ /* 0x000fe20000400000 */
[----:B------:R-:W-:Y:S01]  /*3c00*/  @P2 FMUL R77, R77, 0.25 ;  /* 0x3e8000004d4d2820 */ /* 0x000fe20000400000 */
[----:B------:R-:W-:Y:S01]  /*3c10*/  F2FP.F16.F32.PACK_AB R51, R38, R41 ;  /* 0x000000292633723e */ /* 0x000fe200000000ff */
[----:B------:R-:W-:Y:S01]  /*3c20*/  @P2 FMUL R76, R76, 0.25 ;  /* 0x3e8000004c4c2820 */ /* 0x000fe20000400000 */
[----:B------:R-:W-:Y:S01]  /*3c30*/  SHF.R.U32.HI R38, RZ, 0x5, R0 ;  /* 0x00000005ff267819 */ /* 0x000fe20000011600 */
[----:B------:R-:W-:Y:S01]  /*3c40*/  @P2 FMUL R81, R81, 0.25 ;  /* 0x3e80000051512820 */ /* 0x000fe20000400000 */
[----:B------:R-:W-:Y:S01]  /*3c50*/  F2FP.F16.F32.PACK_AB R53, R37, R42 ;  /* 0x0000002a2535723e */ /* 0x000fe200000000ff */
[----:B------:R-:W-:Y:S01]  /*3c60*/  @!P3 FMUL R45, R45, 16777216 ;  /* 0x4b8000002d2db820 */ /* 0x000fe20000400000 */
[----:B------:R-:W-:Y:S01]  /*3c70*/  SGXT.U32 R37, R38, 0x2 ;  /* 0x000000022625781a */ /* 0x000fe20000000000 */
[----:B------:R-:W-:Y:S01]  /*3c80*/  @!P3 FMUL R77, R77, 16777216 ;  /* 0x4b8000004d4db820 */ /* 0x000fe20000400000 */
[----:B------:R-:W-:Y:S01]  /*3c90*/  @!P3 FMUL R76, R76, 16777216 ;  /* 0x4b8000004c4cb820 */ /* 0x000fe20000400000 */
[----:B------:R-:W-:Y:S01]  /*3ca0*/  @!P3 FMUL R81, R81, 16777216 ;  /* 0x4b8000005151b820 */ /* 0x000fe20000400000 */
[C---:B------:R-:W-:Y:S01]  /*3cb0*/  FMUL R49, R36.reuse, R45 ;  /* 0x0000002d24317220 */ /* 0x040fe20000400000 */
[----:B------:R-:W-:Y:S01]  /*3cc0*/  F2FP.F16.F32.PACK_AB R55, R15, R24 ;  /* 0x000000180f37723e */ /* 0x000fe200000000ff */
[C---:B------:R-:W-:Y:S01]  /*3cd0*/  FMUL R46, R36.reuse, R76 ;  /* 0x0000004c242e7220 */ /* 0x040fe20000400000 */
[----:B------:R-:W-:Y:S01]  /*3ce0*/  FMUL R45, R36, R77 ;  /* 0x0000004d242d7220 */ /* 0x000fe20000400000 */
[----:B0-----:R-:W-:-:S02]  /*3cf0*/  IMAD R15, R37, R8, RZ ;  /* 0x00000008250f7224 */ /* 0x001fc400078e02ff */
[----:B------:R-:W-:Y:S01]  /*3d00*/  FMUL R36, R36, R81 ;  /* 0x0000005124247220 */ /* 0x000fe20000400000 */
[----:B------:R-:W-:Y:S01]  /*3d10*/  F2FP.F16.F32.PACK_AB R44, R44, R47 ;  /* 0x0000002f2c2c723e */ /* 0x000fe200000000ff */
[----:B------:R-:W-:Y:S01]  /*3d20*/  IMAD.IADD R19, R6, 0x1, -R19 ;  /* 0x0000000106137824 */ /* 0x000fe200078e0a13 */
[----:B------:R-:W-:Y:S01]  /*3d30*/  F2FP.F16.F32.PACK_AB R47, R22, R27 ;  /* 0x0000001b162f723e */ /* 0x000fe200000000ff */
[C---:B------:R-:W-:Y:S01]  /*3d40*/  IMAD R37, R8.reuse, 0x4, R15 ;  /* 0x0000000408257824 */ /* 0x040fe200078e020f */
[----:B------:R-:W-:Y:S01]  /*3d50*/  F2FP.F16.F32.PACK_AB R52, R45, R36 ;  /* 0x000000242d34723e */ /* 0x000fe200000000ff */
[----:B------:R-:W-:Y:S01]  /*3d60*/  IMAD.MOV.U32 R24, RZ, RZ, 0x3dc6b27f ;  /* 0x3dc6b27fff187424 */ /* 0x000fe200078e00ff */
[----:B------:R-:W-:Y:S01]  /*3d70*/  F2FP.F16.F32.PACK_AB R45, R35, R40 ;  /* 0x00000028232d723e */ /* 0x000fe200000000ff */
[----:B------:R-:W-:Y:S01]  /*3d80*/  IMAD R35, R8, 0x4, R37 ;  /* 0x0000000408237824 */ /* 0x000fe200078e0225 */
[----:B------:R-:W-:Y:S01]  /*3d90*/  F2FP.F16.F32.PACK_AB R50, R46, R49 ;  /* 0x000000312e32723e */ /* 0x000fe200000000ff */
[----:B------:R-:W-:Y:S01]  /*3da0*/  STS.64 [R13+UR6+0x100], R52 ;  /* 0x000100340d007988 */ /* 0x000fe20008000a06 */
[----:B------:R-:W-:Y:S01]  /*3db0*/  F2FP.F16.F32.PACK_AB R46, R29, R30 ;  /* 0x0000001e1d2e723e */ /* 0x000fe200000000ff */
[----:B------:R-:W-:Y:S01]  /*3dc0*/  IMAD R27, R8, 0x4, R35 ;  /* 0x00000004081b7824 */ /* 0x000fe200078e0223 */
[----:B------:R-:W-:Y:S01]  /*3dd0*/  F2FP.F16.F32.PACK_AB R49, R34, R39 ;  /* 0x000000272231723e */ /* 0x000fe200000000ff */
[----:B------:R-:W-:Y:S01]  /*3de0*/  STS.64 [R13+UR6], R50 ;  /* 0x000000320d007988 */ /* 0x000fe20008000a06 */
[----:B------:R-:W-:Y:S01]  /*3df0*/  F2FP.F16.F32.PACK_AB R48, R43, R48 ;  /* 0x000000302b30723e */ /* 0x000fe200000000ff */
[----:B------:R-:W-:Y:S01]  /*3e00*/  IMAD R29, R8, 0x4, R27 ;  /* 0x00000004081d7824 */ /* 0x000fe200078e021b */
[----:B------:R-:W-:Y:S01]  /*3e10*/  F2FP.F16.F32.PACK_AB R43, R20, R25 ;  /* 0x00000019142b723e */ /* 0x000fe200000000ff */
[----:B------:R0:W-:Y:S01]  /*3e20*/  STS.64 [R13+UR6+0x180], R46 ;  /* 0x0001802e0d007988 */ /* 0x0001e20008000a06 */
[----:B------:R-:W-:Y:S01]  /*3e30*/  F2FP.F16.F32.PACK_AB R54, R17, R32 ;  /* 0x000000201136723e */ /* 0x000fe200000000ff */
[----:B------:R-:W-:Y:S01]  /*3e40*/  IMAD R39, R8, 0x4, R29 ;  /* 0x0000000408277824 */ /* 0x000fe200078e021d */
[----:B------:R-:W-:Y:S01]  /*3e50*/  LOP3.LUT R22, R13, 0x8, RZ, 0x3c, !PT ;  /* 0x000000080d167812 */ /* 0x000fe200078e3cff */
[----:B------:R-:W-:Y:S01]  /*3e60*/  FADD R19, R19, -1 ;  /* 0xbf80000013137421 */ /* 0x000fe20000000000 */
[----:B------:R-:W-:Y:S01]  /*3e70*/  F2FP.F16.F32.PACK_AB R42, R28, R33 ;  /* 0x000000211c2a723e */ /* 0x000fe200000000ff */
[----:B------:R1:W-:Y:S01]  /*3e80*/  STS.64 [R13+UR6+0x80], R54 ;  /* 0x000080360d007988 */ /* 0x0003e20008000a06 */
[----:B------:R-:W-:-:S02]  /*3e90*/  LEA R41, R8, R39, 0x2 ;  /* 0x0000002708297211 */ /* 0x000fc400078e10ff */
[----:B------:R-:W-:Y:S01]  /*3ea0*/  IADD3 R14, R7, -R14, RZ ;  /* 0x8000000e070e7210 */ /* 0x000fe20007ffe0ff */
[----:B------:R2:W-:Y:S01]  /*3eb0*/  STS.64 [R22+UR6+0x1080], R42 ;  /* 0x0010802a16007988 */ /* 0x0005e20008000a06 */
[----:B------:R-:W-:Y:S01]  /*3ec0*/  IADD3 R21, R4, -R21, RZ ;  /* 0x8000001504157210 */ /* 0x000fe20007ffe0ff */
[----:B------:R-:W-:Y:S01]  /*3ed0*/  IMAD R25, R8, 0x4, R41 ;  /* 0x0000000408197824 */ /* 0x000fe200078e0229 */
[----:B0-----:R-:W-:Y:S01]  /*3ee0*/  F2FP.F16.F32.PACK_AB R47, R18, R23 ;  /* 0x00000017122f723e */ /* 0x001fe200000000ff */
[----:B------:R0:W-:Y:S01]  /*3ef0*/  STS.64 [R22+UR6+0x1000], R44 ;  /* 0x0010002c16007988 */ /* 0x0001e20008000a06 */
[----:B------:R-:W-:Y:S01]  /*3f00*/  F2FP.F16.F32.PACK_AB R46, R26, R31 ;  /* 0x0000001f1a2e723e */ /* 0x000fe200000000ff */
[----:B------:R-:W-:Y:S02]  /*3f10*/  IMAD R23, R8, 0x4, R25 ;  /* 0x0000000408177824 */ /* 0x000fe400078e0219 */
[----:B------:R-:W-:Y:S01]  /*3f20*/  FADD R14, R14, -1 ;  /* 0xbf8000000e0e7421 */ /* 0x000fe20000000000 */
[----:B-1----:R-:W-:-:S02]  /*3f30*/  IMAD.IADD R13, R5, 0x1, -R16 ;  /* 0x00000001050d7824 */ /* 0x002fc400078e0a10 */
[CC--:B------:R-:W-:Y:S01]  /*3f40*/  FFMA.FTZ R16, R19.reuse, R24.reuse, -0.16845393180847167969 ;  /* 0xbe2c7f3013107423 */ /* 0x0c0fe20000010018 */
[----:B------:R-:W-:Y:S01]  /*3f50*/  IMAD R31, R8, 0x4, R23 ;  /* 0x00000004081f7824 */ /* 0x000fe200078e0217 */
[----:B------:R1:W-:Y:S01]  /*3f60*/  STS.64 [R22+UR6+0x1180], R46 ;  /* 0x0011802e16007988 */ /* 0x0003e20008000a06 */
[----:B------:R-:W-:Y:S01]  /*3f70*/  FFMA.FTZ R17, R14, R24, -0.16845393180847167969 ;  /* 0xbe2c7f300e117423 */ /* 0x000fe20000010018 */
[C---:B------:R-:W-:Y:S01]  /*3f80*/  FFMA.FTZ R16, R19.reuse, R16, 0.1716887056827545166 ;  /* 0x3e2fcf2a13107423 */ /* 0x040fe20000010010 */
[----:B------:R-:W-:Y:S01]  /*3f90*/  IMAD R33, R8, 0x4, R31 ;  /* 0x0000000408217824 */ /* 0x000fe200078e021f */
[----:B------:R3:W-:Y:S01]  /*3fa0*/  STS.64 [R22+UR6+0x1100], R48 ;  /* 0x0011003016007988 */ /* 0x0007e20008000a06 */
[----:B------:R-:W-:Y:S01]  /*3fb0*/  FFMA.FTZ R17, R14, R17, 0.1716887056827545166 ;  /* 0x3e2fcf2a0e117423 */ /* 0x000fe20000010011 */
[----:B------:R-:W-:Y:S01]  /*3fc0*/  FFMA.FTZ R16, R19, R16, -0.17900948226451873779 ;  /* 0xbe374e4313107423 */ /* 0x000fe20000010010 */
[----:B--2---:R-:W-:Y:S02]  /*3fd0*/  IMAD R43, R8, 0x4, R33 ;  /* 0x00000004082b7824 */ /* 0x004fe400078e0221 */
[----:B------:R-:W-:Y:S01]  /*3fe0*/  FADD R13, R13, -1 ;  /* 0xbf8000000d0d7421 */ /* 0x000fe20000000000 */
[----:B------:R-:W-:Y:S01]  /*3ff0*/  FFMA.FTZ R17, R14, R17, -0.17900948226451873779 ;  /* 0xbe374e430e117423 */ /* 0x000fe20000010011 */
[----:B------:R-:W-:Y:S01]  /*4000*/  FFMA.FTZ R16, R19, R16, 0.20512372255325317383 ;  /* 0x3e520bf413107423 */ /* 0x000fe20000010010 */
[----:B0-----:R-:W-:-:S02]  /*4010*/  IMAD R45, R8, 0x4, R43 ;  /* 0x00000004082d7824 */ /* 0x001fc400078e022b */
[----:B------:R-:W-:Y:S01]  /*4020*/  FFMA.FTZ R18, R13, R24, -0.16845393180847167969 ;  /* 0xbe2c7f300d127423 */ /* 0x000fe20000010018 */
[----:B------:R-:W-:Y:S01]  /*4030*/  FFMA.FTZ R17, R14, R17, 0.20512372255325317383 ;  /* 0x3e520bf40e117423 */ /* 0x000fe20000010011 */
[----:B------:R-:W-:Y:S01]  /*4040*/  FFMA.FTZ R16, R19, R16, -0.24046532809734344482 ;  /* 0xbe763c8b13107423 */ /* 0x000fe20000010010 */
[----:B-1----:R-:W-:Y:S02]  /*4050*/  IMAD R47, R8, 0x4, R45 ;  /* 0x00000004082f7824 */ /* 0x002fe400078e022d */
[----:B------:R-:W-:Y:S01]  /*4060*/  FFMA.FTZ R18, R13, R18, 0.1716887056827545166 ;  /* 0x3e2fcf2a0d127423 */ /* 0x000fe20000010012 */
[----:B------:R-:W-:Y:S01]  /*4070*/  FFMA.FTZ R17, R14, R17, -0.24046532809734344482 ;  /* 0xbe763c8b0e117423 */ /* 0x000fe20000010011 */
[----:B------:R-:W-:Y:S01]  /*4080*/  FFMA.FTZ R16, R19, R16, 0.28857114911079406738 ;  /* 0x3e93bf9913107423 */ /* 0x000fe20000010010 */
[----:B---3--:R-:W-:Y:S02]  /*4090*/  IMAD R49, R8, 0x4, R47 ;  /* 0x0000000408317824 */ /* 0x008fe400078e022f */
[----:B------:R-:W-:Y:S01]  /*40a0*/  FFMA.FTZ R18, R13, R18, -0.17900948226451873779 ;  /* 0xbe374e430d127423 */ /* 0x000fe20000010012 */
[----:B------:R-:W-:Y:S01]  /*40b0*/  FFMA.FTZ R17, R14, R17, 0.28857114911079406738 ;  /* 0x3e93bf990e117423 */ /* 0x000fe20000010011 */
[----:B------:R-:W-:Y:S01]  /*40c0*/  FFMA.FTZ R16, R19, R16, -0.36067417263984680176 ;  /* 0xbeb8aa4913107423 */ /* 0x000fe20000010010 */
[----:B------:R-:W-:Y:S01]  /*40d0*/  FADD R21, R21, -1 ;  /* 0xbf80000015157421 */ /* 0x000fe20000000000 */
[----:B------:R-:W-:Y:S01]  /*40e0*/  LEA R51, R8, R49, 0x2 ;  /* 0x0000003108337211 */ /* 0x000fe200078e10ff */
[----:B------:R-:W-:Y:S01]  /*40f0*/  FFMA.FTZ R17, R14, R17, -0.36067417263984680176 ;  /* 0xbeb8aa490e117423 */ /* 0x000fe20000010011 */
[----:B------:R-:W-:Y:S01]  /*4100*/  FFMA.FTZ R18, R13, R18, 0.20512372255325317383 ;  /* 0x3e520bf40d127423 */ /* 0x000fe20000010012 */
[----:B------:R-:W-:Y:S01]  /*4110*/  FFMA.FTZ R16, R19, R16, 0.48089820146560668945 ;  /* 0x3ef6384a13107423 */ /* 0x000fe20000010010 */
[----:B------:R-:W-:Y:S01]  /*4120*/  FFMA.FTZ R20, R21, R24, -0.16845393180847167969 ;  /* 0xbe2c7f3015147423 */ /* 0x000fe20000010018 */
[----:B------:R-:W-:-:S02]  /*4130*/  IMAD R53, R8, 0x4, R51 ;  /* 0x0000000408357824 */ /* 0x000fc400078e0233 */
[----:B------:R-:W-:Y:S01]  /*4140*/  FFMA.FTZ R17, R14, R17, 0.48089820146560668945 ;  /* 0x3ef6384a0e117423 */ /* 0x000fe20000010011 */
[----:B------:R-:W-:Y:S01]  /*4150*/  FFMA.FTZ R18, R13, R18, -0.24046532809734344482 ;  /* 0xbe763c8b0d127423 */ /* 0x000fe20000010012 */
[----:B------:R-:W-:Y:S01]  /*4160*/  FFMA.FTZ R16, R19, R16, -0.72134751081466674805 ;  /* 0xbf38aa3b13107423 */ /* 0x000fe20000010010 */
[----:B------:R-:W-:Y:S02]  /*4170*/  IMAD R55, R8, 0x4, R53 ;  /* 0x0000000408377824 */ /* 0x000fe400078e0235 */
[----:B------:R-:W-:Y:S01]  /*4180*/  FFMA.FTZ R17, R14, R17, -0.72134751081466674805 ;  /* 0xbf38aa3b0e117423 */ /* 0x000fe20000010011 */
[----:B------:R-:W-:Y:S01]  /*4190*/  FFMA.FTZ R20, R21, R20, 0.1716887056827545166 ;  /* 0x3e2fcf2a15147423 */ /* 0x000fe20000010014 */
[----:B------:R-:W-:Y:S01]  /*41a0*/  FFMA.FTZ R18, R13, R18, 0.28857114911079406738 ;  /* 0x3e93bf990d127423 */ /* 0x000fe20000010012 */
[----:B------:R-:W-:Y:S02]  /*41b0*/  IMAD R57, R8, 0x4, R55 ;  /* 0x0000000408397824 */ /* 0x000fe400078e0237 */
[----:B------:R-:W-:Y:S01]  /*41c0*/  FMUL R17, R14, R17 ;  /* 0x000000110e117220 */ /* 0x000fe20000400000 */
[----:B------:R-:W-:Y:S01]  /*41d0*/  FMUL R16, R19, R16 ;  /* 0x0000001013107220 */ /* 0x000fe20000400000 */
[----:B------:R-:W-:Y:S01]  /*41e0*/  FFMA.FTZ R20, R21, R20, -0.17900948226451873779 ;  /* 0xbe374e4315147423 */ /* 0x000fe20000010014 */
[----:B------:R-:W-:-:S02]  /*41f0*/  IMAD R59, R8, 0x4, R57 ;  /* 0x00000004083b7824 */ /* 0x000fc400078e0239 */
[----:B------:R-:W-:Y:S01]  /*4200*/  FFMA.FTZ R18, R13, R18, -0.36067417263984680176 ;  /* 0xbeb8aa490d127423 */ /* 0x000fe20000010012 */
[----:B------:R-:W-:Y:S01]  /*4210*/  FMUL R17, R14, R17 ;  /* 0x000000110e117220 */ /* 0x000fe20000400000 */
[----:B------:R-:W-:Y:S01]  /*4220*/  FMUL R16, R19, R16 ;  /* 0x0000001013107220 */ /* 0x000fe20000400000 */
[----:B------:R-:W-:Y:S02]  /*4230*/  IMAD R61, R8, 0x4, R59 ;  /* 0x00000004083d7824 */ /* 0x000fe400078e023b */
[----:B------:R-:W-:Y:S01]  /*4240*/  FFMA.FTZ R20, R21, R20, 0.20512372255325317383 ;  /* 0x3e520bf415147423 */ /* 0x000fe20000010014 */
[----:B------:R-:W-:Y:S01]  /*4250*/  ISETP.GE.U32.AND P1, PT, R7, 0x7f800000, PT ;  /* 0x7f8000000700780c */ /* 0x000fe20003f26070 */
[----:B------:R-:W-:Y:S01]  /*4260*/  FFMA.FTZ R18, R13, R18, 0.48089820146560668945 ;  /* 0x3ef6384a0d127423 */ /* 0x000fe20000010012 */
[----:B------:R-:W-:Y:S01]  /*4270*/  ISETP.GE.U32.AND P6, PT, R6, 0x7f800000, PT ;  /* 0x7f8000000600780c */ /* 0x000fe20003fc6070 */
[----:B------:R-:W-:Y:S01]  /*4280*/  FFMA.FTZ R14, R14, 1.4426950216293334961, R17 ;  /* 0x3fb8aa3b0e0e7823 */ /* 0x000fe20000010011 */
[C---:B------:R-:W-:Y:S01]  /*4290*/  LEA R63, R8.reuse, R61, 0x2 ;  /* 0x0000003d083f7211 */ /* 0x040fe200078e10ff */
[----:B------:R-:W-:Y:S01]  /*42a0*/  FFMA.FTZ R20, R21, R20, -0.24046532809734344482 ;  /* 0xbe763c8b15147423 */ /* 0x000fe20000010014 */
[----:B------:R-:W-:Y:S01]  /*42b0*/  FFMA.FTZ R19, R19, 1.4426950216293334961, R16 ;  /* 0x3fb8aa3b13137823 */ /* 0x000fe20000010010 */
[----:B------:R-:W-:Y:S01]  /*42c0*/  FFMA.FTZ R18, R13, R18, -0.72134751081466674805 ;  /* 0xbf38aa3b0d127423 */ /* 0x000fe20000010012 */
[----:B------:R-:W0:Y:S01]  /*42d0*/  LDC.64 R16, c[0x0][0x228] ;  /* 0x00008a00ff107b82 */ /* 0x000e220000000a00 */
[C---:B------:R-:W-:Y:S01]  /*42e0*/  IMAD R65, R8.reuse, 0x4, R63 ;  /* 0x0000000408417824 */ /* 0x040fe200078e023f */
[----:B------:R-:W-:Y:S01]  /*42f0*/  ISETP.GE.U32.AND P4, PT, R5, 0x7f800000, PT ;  /* 0x7f8000000500780c */ /* 0x000fe20003f86070 */
[----:B------:R-:W-:Y:S01]  /*4300*/  FFMA.FTZ R20, R21, R20, 0.28857114911079406738 ;  /* 0x3e93bf9915147423 */ /* 0x000fe20000010014 */
[----:B------:R-:W-:Y:S01]  /*4310*/  FMUL R18, R13, R18 ;  /* 0x000000120d127220 */ /* 0x000fe20000400000 */
[----:B------:R-:W-:-:S02]  /*4320*/  IMAD R67, R8, 0x4, R65 ;  /* 0x0000000408437824 */ /* 0x000fc400078e0241 */
[----:B------:R-:W-:Y:S01]  /*4330*/  FADD R78, R9, R14 ;  /* 0x0000000e094e7221 */ /* 0x000fe20000000000 */
[----:B------:R-:W-:Y:S01]  /*4340*/  FFMA.FTZ R20, R21, R20, -0.36067417263984680176 ;  /* 0xbeb8aa4915147423 */ /* 0x000fe20000010014 */
[----:B------:R-:W-:Y:S01]  /*4350*/  FADD R79, R10, R19 ;  /* 0x000000130a4f7221 */ /* 0x000fe20000000000 */
[C---:B------:R-:W-:Y:S02]  /*4360*/  IMAD R69, R8.reuse, 0x4, R67 ;  /* 0x0000000408457824 */ /* 0x040fe400078e0243 */
[----:B------:R-:W-:Y:S01]  /*4370*/  FMUL R18, R13, R18 ;  /* 0x000000120d127220 */ /* 0x000fe20000400000 */
[----:B------:R-:W-:Y:S01]  /*4380*/  @P1 IMAD.MOV.U32 R10, RZ, RZ, 0x7f800000 ;  /* 0x7f800000ff0a1424 */ /* 0x000fe200078e00ff */
[----:B------:R-:W-:Y:S01]  /*4390*/  @P6 MOV R9, 0x7f800000 ;  /* 0x7f80000000096802 */ /* 0x000fe20000000f00 */
[C---:B------:R-:W-:Y:S02]  /*43a0*/  IMAD R71, R8.reuse, 0x4, R69 ;  /* 0x0000000408477824 */ /* 0x040fe400078e0245 */
[----:B------:R-:W-:Y:S01]  /*43b0*/  FFMA.FTZ R20, R21, R20, 0.48089820146560668945 ;  /* 0x3ef6384a15147423 */ /* 0x000fe20000010014 */
[----:B------:R-:W-:Y:S01]  /*43c0*/  FFMA.FTZ R18, R13, 1.4426950216293334961, R18 ;  /* 0x3fb8aa3b0d127823 */ /* 0x000fe20000010012 */
[----:B------:R-:W-:Y:S01]  /*43d0*/  @P1 FFMA.FTZ R78, R7, R10, +INF ;  /* 0x7f800000074e1423 */ /* 0x000fe2000001000a */
[----:B------:R-:W-:Y:S01]  /*43e0*/  IMAD R73, R8, 0x4, R71 ;  /* 0x0000000408497824 */ /* 0x000fe200078e0247 */
[----:B------:R-:W-:Y:S01]  /*43f0*/  ISETP.GE.U32.AND P5, PT, R4, 0x7f800000, PT ;  /* 0x7f8000000400780c */ /* 0x000fe20003fa6070 */
[C---:B------:R-:W-:Y:S01]  /*4400*/  @P6 FFMA.FTZ R79, R6.reuse, R9, +INF ;  /* 0x7f800000064f6423 */ /* 0x040fe20000010009 */
[----:B------:R-:W-:Y:S01]  /*4410*/  FSETP.NEU.AND P2, PT, R6, RZ, PT ;  /* 0x000000ff0600720b */ /* 0x000fe20003f4d000 */
[----:B------:R-:W-:-:S02]  /*4420*/  @P4 IMAD.MOV.U32 R10, RZ, RZ, 0x7f800000 ;  /* 0x7f800000ff0a4424 */ /* 0x000fc400078e00ff */
[----:B------:R-:W-:Y:S01]  /*4430*/  FFMA.FTZ R20, R21, R20, -0.72134751081466674805 ;  /* 0xbf38aa3b15147423 */ /* 0x000fe20000010014 */
[----:B------:R-:W-:Y:S02]  /*4440*/  IMAD R75, R8, 0x4, R73 ;  /* 0x00000004084b7824 */ /* 0x000fe400078e0249 */
[----:B------:R-:W-:Y:S01]  /*4450*/  FADD R80, R11, R18 ;  /* 0x000000120b507221 */ /* 0x000fe20000000000 */
[----:B------:R-:W-:Y:S01]  /*4460*/  IMAD R6, R148, UR5, RZ ;  /* 0x0000000594067c24 */ /* 0x000fe2000f8e02ff */
[C---:B------:R-:W-:Y:S01]  /*4470*/  FSETP.NEU.AND P1, PT, R5.reuse, RZ, PT ;  /* 0x000000ff0500720b */ /* 0x040fe20003f2d000 */
[----:B------:R-:W-:Y:S01]  /*4480*/  @P4 FFMA.FTZ R80, R5, R10, +INF ;  /* 0x7f80000005504423 */ /* 0x000fe2000001000a */
[----:B------:R-:W-:Y:S02]  /*4490*/  IMAD R77, R8, 0x4, R75 ;  /* 0x00000004084d7824 */ /* 0x000fe400078e024b */
[----:B------:R-:W-:Y:S01]  /*44a0*/  FMUL R20, R21, R20 ;  /* 0x0000001415147220 */ /* 0x000fe20000400000 */
[----:B------:R-:W-:Y:S01]  /*44b0*/  IMAD.SHL.U32 R5, R6, 0x2, RZ ;  /* 0x0000000206057824 */ /* 0x000fe200078e00ff */
[----:B------:R-:W-:Y:S01]  /*44c0*/  UIMAD.WIDE UR4, UR4, 0x2, URZ ;  /* 0x00000002040478a5 */ /* 0x000fe2000f8e023f */
[----:B------:R-:W-:-:S02]  /*44d0*/  IMAD R83, R8, 0x4, R77 ;  /* 0x0000000408537824 */ /* 0x000fc400078e024d */
[----:B------:R-:W-:Y:S01]  /*44e0*/  FMUL R20, R21, R20 ;  /* 0x0000001415147220 */ /* 0x000fe20000400000 */
[----:B------:R-:W-:Y:S01]  /*44f0*/  IMAD.HI R6, R6, 0x2, RZ ;  /* 0x0000000206067827 */ /* 0x000fe200078e02ff */
[----:B0-----:R-:W-:Y:S01]  /*4500*/  IADD3 R76, P4, P6, R5, UR8, R16 ;  /* 0x00000008054c7c10 */ /* 0x001fe2000fe9e010 */
[----:B------:R-:W-:Y:S01]  /*4510*/  BAR.SYNC.DEFER_BLOCKING 0x0 ;  /* 0x0000000000007b1d */ /* 0x000fe20000010000 */
[----:B------:R-:W-:Y:S01]  /*4520*/  FSETP.NEU.AND P3, PT, R7, RZ, PT ;  /* 0x000000ff0700720b */ /* 0x000fe20003f6d000 */
[----:B------:R-:W-:Y:S02]  /*4530*/  IMAD R5, R8, 0x4, R83 ;  /* 0x0000000408057824 */ /* 0x000fe400078e0253 */
[----:B------:R-:W-:Y:S01]  /*4540*/  FFMA.FTZ R21, R21, 1.4426950216293334961, R20 ;  /* 0x3fb8aa3b15157823 */ /* 0x000fe20000010014 */
[----:B------:R-:W-:Y:S02]  /*4550*/  @P5 MOV R7, 0x7f800000 ;  /* 0x7f80000000075802 */ /* 0x000fe40000000f00 */
[----:B------:R-:W-:Y:S01]  /*4560*/  IADD3.X R96, R6, UR5, R17, P4, P6 ;  /* 0x0000000506607c10 */ /* 0x000fe2000a7ec411 */
[----:B------:R-:W-:Y:S01]  /*4570*/  IMAD R82, R8, 0x4, R5 ;  /* 0x0000000408527824 */ /* 0x000fe200078e0205 */
[-C--:B------:R-:W-:Y:S01]  /*4580*/  LEA R6, P6, R15, R76.reuse, 0x1 ;  /* 0x0000004c0f067211 */ /* 0x080fe200078c08ff */
[----:B------:R-:W-:Y:S01]  /*4590*/  FADD R81, R12, R21 ;  /* 0x000000150c517221 */ /* 0x000fe20000000000 */
[-C--:B------:R-:W-:Y:S01]  /*45a0*/  LEA R8, P4, R35, R76.reuse, 0x1 ;  /* 0x0000004c23087211 */ /* 0x080fe200078808ff */
[----:B------:R-:W-:Y:S01]  /*45b0*/  @P5 FFMA.FTZ R81, R4, R7, +INF ;  /* 0x7f80000004515423 */ /* 0x000fe20000010007 */
[----:B------:R-:W-:Y:S01]  /*45c0*/  LEA R10, P5, R37, R76, 0x1 ;  /* 0x0000004c250a7211 */ /* 0x000fe200078a08ff */
[----:B------:R-:W-:Y:S01]  /*45d0*/  ULDC UR4, c[0x0][0x27c] ;  /* 0x00009f0000047ab9 */ /* 0x000fe20000000800 */
[----:B------:R-:W-:Y:S01]  /*45e0*/  LEA.HI.X.SX32 R7, R15, R96, 0x1, P6 ;  /* 0x000000600f077211 */ /* 0x000fe200030f0eff */
[----:B------:R-:W-:Y:S01]  /*45f0*/  UIMAD UR4, UR7, UR4, URZ ;  /* 0x00000004070472a4 */ /* 0x000fe2000f8e023f */
[----:B------:R-:W-:-:S02]  /*4600*/  LEA R12, P6, R27, R76, 0x1 ;  /* 0x0000004c1b0c7211 */ /* 0x000fc400078c08ff */
[----:B------:R-:W-:Y:S01]  /*4610*/  LEA.HI.X.SX32 R9, R35, R96, 0x1, P4 ;  /* 0x0000006023097211 */ /* 0x000fe200020f0eff */
[----:B------:R-:W-:Y:S01]  /*4620*/  USHF.L.U32 UR7, UR4, 0x2, URZ ;  /* 0x0000000204077899 */ /* 0x000fe2000800063f */
[----:B------:R-:W-:Y:S01]  /*4630*/  LEA R16, P4, R39, R76, 0x1 ;  /* 0x0000004c27107211 */ /* 0x000fe200078808ff */
[----:B------:R-:W-:Y:S01]  /*4640*/  UIMAD.WIDE UR4, UR4, 0x4, URZ ;  /* 0x00000004040478a5 */ /* 0x000fe2000f8e023f */
[----:B------:R-:W-:Y:S02]  /*4650*/  LEA.HI.X.SX32 R11, R37, R96, 0x1, P5 ;  /* 0x00000060250b7211 */ /* 0x000fe400028f0eff */
[----:B------:R-:W-:Y:S01]  /*4660*/  LEA R14, P5, R29, R76, 0x1 ;  /* 0x0000004c1d0e7211 */ /* 0x000fe200078a08ff */
[----:B------:R-:W0:Y:S01]  /*4670*/  LDS.64 R84, [R2+UR6] ;  /* 0x0000000602547984 */ /* 0x000e220008000a00 */
[----:B------:R-:W-:Y:S02]  /*4680*/  LEA.HI.X.SX32 R13, R27, R96, 0x1, P6 ;  /* 0x000000601b0d7211 */ /* 0x000fe400030f0eff */
[----:B------:R-:W-:Y:S01]  /*4690*/  LEA R18, P6, R41, R76, 0x1 ;  /* 0x0000004c29127211 */ /* 0x000fe200078c08ff */
[----:B------:R-:W-:Y:S01]  /*46a0*/  LDS.64 R86, [R2+UR6+0x200] ;  /* 0x0002000602567984 */ /* 0x000fe20008000a00 */
[----:B------:R-:W-:-:S02]  /*46b0*/  LEA.HI.X.SX32 R17, R39, R96, 0x1, P4 ;  /* 0x0000006027117211 */ /* 0x000fc400020f0eff */
[----:B------:R-:W-:Y:S02]  /*46c0*/  LEA R22, P4, R23, R76, 0x1 ;  /* 0x0000004c17167211 */ /* 0x000fe400078808ff */
[----:B------:R-:W-:Y:S02]  /*46d0*/  LEA.HI.X.SX32 R15, R29, R96, 0x1, P5 ;  /* 0x000000601d0f7211 */ /* 0x000fe400028f0eff */
[----:B------:R-:W-:Y:S02]  /*46e0*/  LEA R20, P5, R25, R76, 0x1 ;  /* 0x0000004c19147211 */ /* 0x000fe400078a08ff */
[----:B------:R-:W-:Y:S02]  /*46f0*/  LEA.HI.X.SX32 R19, R41, R96, 0x1, P6 ;  /* 0x0000006029137211 */ /* 0x000fe400030f0eff */
[----:B------:R-:W-:Y:S02]  /*4700*/  LEA R24, P6, R31, R76, 0x1 ;  /* 0x0000004c1f187211 */ /* 0x000fe400078c08ff */
[----:B------:R-:W-:-:S02]  /*4710*/  LEA.HI.X.SX32 R23, R23, R96, 0x1, P4 ;  /* 0x0000006017177211 */ /* 0x000fc400020f0eff */
[----:B------:R-:W-:Y:S02]  /*4720*/  LEA R28, P4, R43, R76, 0x1 ;  /* 0x0000004c2b1c7211 */ /* 0x000fe400078808ff */
[-C--:B------:R-:W-:Y:S02]  /*4730*/  LEA.HI.X.SX32 R21, R25, R96.reuse, 0x1, P5 ;  /* 0x0000006019157211 */ /* 0x080fe400028f0eff */
[----:B------:R-:W-:Y:S02]  /*4740*/  LEA.HI.X.SX32 R25, R31, R96, 0x1, P6 ;  /* 0x000000601f197211 */ /* 0x000fe400030f0eff */
[----:B------:R-:W-:Y:S02]  /*4750*/  LEA R30, P6, R45, R76, 0x1 ;  /* 0x0000004c2d1e7211 */ /* 0x000fe400078c08ff */
[----:B------:R-:W-:Y:S02]  /*4760*/  LEA.HI.X.SX32 R29, R43, R96, 0x1, P4 ;  /* 0x000000602b1d7211 */ /* 0x000fe400020f0eff */
[----:B------:R-:W-:-:S02]  /*4770*/  LOP3.LUT R68, R2, 0x8, RZ, 0x3c, !PT ;  /* 0x0000000802447812 */ /* 0x000fc400078e3cff */
[----:B------:R-:W-:Y:S02]  /*4780*/  LEA R34, P4, R49, R76, 0x1 ;  /* 0x0000004c31227211 */ /* 0x000fe400078808ff */
[----:B------:R-:W-:Y:S01]  /*4790*/  LEA.HI.X.SX32 R31, R45, R96, 0x1, P6 ;  /* 0x000000602d1f7211 */ /* 0x000fe200030f0eff */
[----:B------:R-:W1:Y:S01]  /*47a0*/  LDS.64 R88, [R68+UR6] ;  /* 0x0000000644587984 */ /* 0x000e620008000a00 */
[----:B------:R-:W-:Y:S02]  /*47b0*/  LEA R36, P6, R51, R76, 0x1 ;  /* 0x0000004c33247211 */ /* 0x000fe400078c08ff */
[----:B------:R-:W-:Y:S01]  /*47c0*/  LEA.HI.X.SX32 R35, R49, R96, 0x1, P4 ;  /* 0x0000006031237211 */ /* 0x000fe200020f0eff */
[----:B------:R-:W2:Y:S01]  /*47d0*/  LDS.64 R44, [R68+UR6+0x200] ;  /* 0x00020006442c7984 */ /* 0x000ea20008000a00 */
[----:B------:R-:W-:Y:S02]  /*47e0*/  LEA R40, P4, R55, R76, 0x1 ;  /* 0x0000004c37287211 */ /* 0x000fe400078808ff */
[-C--:B------:R-:W-:Y:S01]  /*47f0*/  LEA.HI.X.SX32 R37, R51, R96.reuse, 0x1, P6 ;  /* 0x0000006033257211 */ /* 0x080fe200030f0eff */
[----:B------:R-:W-:Y:S01]  /*4800*/  LDS.64 R48, [R68+UR6+0x400] ;  /* 0x0004000644307984 */ /* 0x000fe20008000a00 */
[----:B------:R-:W-:-:S02]  /*4810*/  LEA.HI.X.SX32 R41, R55, R96, 0x1, P4 ;  /* 0x0000006037297211 */ /* 0x000fc400020f0eff */
[-C--:B------:R-:W-:Y:S01]  /*4820*/  LEA R26, P5, R33, R76.reuse, 0x1 ;  /* 0x0000004c211a7211 */ /* 0x080fe200078a08ff */
[----:B------:R-:W3:Y:S01]  /*4830*/  LDS.64 R50, [R2+UR6+0x400] ;  /* 0x0004000602327984 */ /* 0x000ee20008000a00 */
[----:B------:R-:W-:Y:S02]  /*4840*/  LEA R52, P4, R61, R76, 0x1 ;  /* 0x0000004c3d347211 */ /* 0x000fe400078808ff */
[----:B------:R-:W-:Y:S01]  /*4850*/  LEA.HI.X.SX32 R27, R33, R96, 0x1, P5 ;  /* 0x00000060211b7211 */ /* 0x000fe200028f0eff */
[----:B------:R-:W4:Y:S01]  /*4860*/  LDS.64 R54, [R2+UR6+0x600] ;  /* 0x0006000602367984 */ /* 0x000f220008000a00 */
[-C--:B------:R-:W-:Y:S02]  /*4870*/  LEA R32, P5, R47, R76.reuse, 0x1 ;  /* 0x0000004c2f207211 */ /* 0x080fe400078a08ff */
[----:B------:R-:W-:Y:S01]  /*4880*/  LEA R42, P6, R57, R76, 0x1 ;  /* 0x0000004c392a7211 */ /* 0x000fe200078c08ff */
[----:B------:R-:W5:Y:S01]  /*4890*/  LDS.64 R90, [R68+UR6+0x600] ;  /* 0x00060006445a7984 */ /* 0x000f620008000a00 */
[----:B------:R-:W-:-:S02]  /*48a0*/  LEA.HI.X.SX32 R33, R47, R96, 0x1, P5 ;  /* 0x000000602f217211 */ /* 0x000fc400028f0eff */
[----:B------:R-:W-:Y:S01]  /*48b0*/  LEA R38, P5, R53, R76, 0x1 ;  /* 0x0000004c35267211 */ /* 0x000fe200078a08ff */
[----:B0-----:R0:W-:Y:S01]  /*48c0*/  STG.E.U16 desc[UR10][R6.64], R84 ;  /* 0x0000005406007986 */ /* 0x0011e2000c10150a */
[-C--:B------:R-:W-:Y:S02]  /*48d0*/  LEA.HI.X.SX32 R43, R57, R96.reuse, 0x1, P6 ;  /* 0x00000060392b7211 */ /* 0x080fe400030f0eff */
[-C--:B------:R-:W-:Y:S02]  /*48e0*/  LEA.HI.X.SX32 R39, R53, R96.reuse, 0x1, P5 ;  /* 0x0000006035277211 */ /* 0x080fe400028f0eff */
[----:B------:R-:W-:Y:S02]  /*48f0*/  LEA.HI.X.SX32 R53, R61, R96, 0x1, P4 ;  /* 0x000000603d357211 */ /* 0x000fe400020f0eff */
[-C--:B------:R-:W-:Y:S02]  /*4900*/  LEA R60, P4, R67, R76.reuse, 0x1 ;  /* 0x0000004c433c7211 */ /* 0x080fe400078808ff */
[----:B------:R-:W-:-:S02]  /*4910*/  LEA R46, P5, R59, R76, 0x1 ;  /* 0x0000004c3b2e7211 */ /* 0x000fc400078a08ff */
[----:B------:R-:W-:Y:S01]  /*4920*/  LEA.HI.X.SX32 R61, R67, R96, 0x1, P4 ;  /* 0x00000060433d7211 */ /* 0x000fe200020f0eff */
[----:B0-----:R-:W0:Y:S01]  /*4930*/  LDC.64 R6, c[0x0][0x230] ;  /* 0x00008c00ff067b82 */ /* 0x001e220000000a00 */
[-C--:B------:R-:W-:Y:S02]  /*4940*/  LEA R66, P4, R73, R76.reuse, 0x1 ;  /* 0x0000004c49427211 */ /* 0x080fe400078808ff */
[----:B------:R-:W-:Y:S01]  /*4950*/  LEA R56, P6, R63, R76, 0x1 ;  /* 0x0000004c3f387211 */ /* 0x000fe200078c08ff */
[----:B-1----:R1:W-:Y:S01]  /*4960*/  STG.E.U16 desc[UR10][R10.64], R88 ;  /* 0x000000580a007986 */ /* 0x0023e2000c10150a */
[----:B------:R-:W-:Y:S02]  /*4970*/  LEA.HI.X.SX32 R67, R73, R96, 0x1, P4 ;  /* 0x0000006049437211 */ /* 0x000fe400020f0eff */
[----:B------:R-:W-:Y:S01]  /*4980*/  LEA R72, P4, R83, R76, 0x1 ;  /* 0x0000004c53487211 */ /* 0x000fe200078808ff */
[----:B------:R-:W-:Y:S01]  /*4990*/  STG.E.U16 desc[UR10][R8.64], R86 ;  /* 0x0000005608007986 */ /* 0x000fe2000c10150a */
[----:B------:R-:W-:-:S02]  /*49a0*/  PRMT R2, R88, 0x7632, R2 ;  /* 0x0000763258027816 */ /* 0x000fc40000000002 */
[-C--:B------:R-:W-:Y:S01]  /*49b0*/  LEA.HI.X.SX32 R73, R83, R96.reuse, 0x1, P4 ;  /* 0x0000006053497211 */ /* 0x080fe200020f0eff */
[----:B--2---:R2:W-:Y:S01]  /*49c0*/  STG.E.U16 desc[UR10][R12.64], R44 ;  /* 0x0000002c0c007986 */ /* 0x0045e2000c10150a */
[----:B------:R-:W-:Y:S02]  /*49d0*/  FSETP.NEU.AND P4, PT, R4, RZ, PT ;  /* 0x000000ff0400720b */ /* 0x000fe40003f8d000 */
[----:B------:R-:W-:Y:S01]  /*49e0*/  LEA.HI.X.SX32 R47, R59, R96, 0x1, P5 ;  /* 0x000000603b2f7211 */ /* 0x000fe200028f0eff */
[----:B---3--:R3:W-:Y:S01]  /*49f0*/  STG.E.U16 desc[UR10][R14.64], R50 ;  /* 0x000000320e007986 */ /* 0x0087e2000c10150a */
[----:B-1----:R-:W-:Y:S02]  /*4a00*/  PRMT R11, R84, 0x7632, R11 ;  /* 0x00007632540b7816 */ /* 0x002fe4000000000b */
[----:B------:R-:W-:Y:S01]  /*4a10*/  PRMT R4, R44, 0x7632, R4 ;  /* 0x000076322c047816 */ /* 0x000fe20000000004 */
[----:B------:R1:W-:Y:S01]  /*4a20*/  STG.E.U16 desc[UR10][R16.64], R48 ;  /* 0x0000003010007986 */ /* 0x0003e2000c10150a */
[----:B------:R-:W-:-:S02]  /*4a30*/  LEA R58, P5, R65, R76, 0x1 ;  /* 0x0000004c413a7211 */ /* 0x000fc400078a08ff */
[----:B------:R-:W-:Y:S01]  /*4a40*/  LEA.HI.X.SX32 R57, R63, R96, 0x1, P6 ;  /* 0x000000603f397211 */ /* 0x000fe200030f0eff */
[----:B----4-:R4:W-:Y:S01]  /*4a50*/  STG.E.U16 desc[UR10][R18.64], R54 ;  /* 0x0000003612007986 */ /* 0x0109e2000c10150a */
[----:B--2---:R-:W-:Y:S02]  /*4a60*/  PRMT R13, R86, 0x7632, R13 ;  /* 0x00007632560d7816 */ /* 0x004fe4000000000d */
[----:B------:R-:W-:Y:S01]  /*4a70*/  LEA R62, P6, R69, R76, 0x1 ;  /* 0x0000004c453e7211 */ /* 0x000fe200078c08ff */
[----:B-----5:R-:W-:Y:S01]  /*4a80*/  STG.E.U16 desc[UR10][R20.64], R90 ;  /* 0x0000005a14007986 */ /* 0x020fe2000c10150a */
[----:B---3--:R-:W-:Y:S02]  /*4a90*/  PRMT R15, R50, 0x7632, R15 ;  /* 0x00007632320f7816 */ /* 0x008fe4000000000f */
[----:B------:R-:W-:Y:S01]  /*4aa0*/  LEA.HI.X.SX32 R59, R65, R96, 0x1, P5 ;  /* 0x00000060413b7211 */ /* 0x000fe200028f0eff */
[----:B------:R-:W-:Y:S01]  /*4ab0*/  STG.E.U16 desc[UR10][R22.64], R11 ;  /* 0x0000000b16007986 */ /* 0x000fe2000c10150a */
[----:B-1----:R-:W-:-:S02]  /*4ac0*/  PRMT R16, R48, 0x7632, R16 ;  /* 0x0000763230107816 */ /* 0x002fc40000000010 */
[----:B------:R-:W-:Y:S01]  /*4ad0*/  PRMT R17, R54, 0x7632, R17 ;  /* 0x0000763236117816 */ /* 0x000fe20000000011 */
[----:B------:R1:W-:Y:S01]  /*4ae0*/  STG.E.U16 desc[UR10][R24.64], R2 ;  /* 0x0000000218007986 */ /* 0x0003e2000c10150a */
[----:B----4-:R-:W-:Y:S02]  /*4af0*/  PRMT R18, R90, 0x7632, R18 ;  /* 0x000076325a127816 */ /* 0x010fe40000000012 */
[----:B------:R-:W-:Y:S01]  /*4b00*/  LEA R64, P5, R71, R76, 0x1 ;  /* 0x0000004c47407211 */ /* 0x000fe200078a08ff */
[----:B------:R-:W-:Y:S01]  /*4b10*/  STG.E.U16 desc[UR10][R26.64], R13 ;  /* 0x0000000d1a007986 */ /* 0x000fe2000c10150a */
[----:B------:R-:W-:Y:S02]  /*4b20*/  LEA.HI.X.SX32 R63, R69, R96, 0x1, P6 ;  /* 0x00000060453f7211 */ /* 0x000fe400030f0eff */
[----:B------:R-:W-:Y:S01]  /*4b30*/  LEA R68, P6, R75, R76, 0x1 ;  /* 0x0000004c4b447211 */ /* 0x000fe200078c08ff */
[----:B------:R2:W-:Y:S01]  /*4b40*/  STG.E.U16 desc[UR10][R28.64], R4 ;  /* 0x000000041c007986 */ /* 0x0005e2000c10150a */
[----:B------:R-:W-:-:S02]  /*4b50*/  LEA.HI.X.SX32 R65, R71, R96, 0x1, P5 ;  /* 0x0000006047417211 */ /* 0x000fc400028f0eff */
[----:B------:R-:W-:Y:S01]  /*4b60*/  LEA R70, P5, R77, R76, 0x1 ;  /* 0x0000004c4d467211 */ /* 0x000fe200078a08ff */
[----:B------:R3:W-:Y:S01]  /*4b70*/  STG.E.U16 desc[UR10][R30.64], R15 ;  /* 0x0000000f1e007986 */ /* 0x0007e2000c10150a */
[----:B------:R-:W-:Y:S02]  /*4b80*/  LEA.HI.X.SX32 R69, R75, R96, 0x1, P6 ;  /* 0x000000604b457211 */ /* 0x000fe400030f0eff */
[----:B-1----:R-:W-:Y:S01]  /*4b90*/  PRMT R2, R89, 0x7632, R2 ;  /* 0x0000763259027816 */ /* 0x002fe20000000002 */
[----:B------:R1:W-:Y:S01]  /*4ba0*/  STG.E.U16 desc[UR10][R32.64], R16 ;  /* 0x0000001020007986 */ /* 0x0003e2000c10150a */
[----:B------:R-:W-:Y:S02]  /*4bb0*/  LEA R74, P6, R5, R76, 0x1 ;  /* 0x0000004c054a7211 */ /* 0x000fe400078c08ff */
[----:B------:R-:W-:Y:S01]  /*4bc0*/  LEA.HI.X.SX32 R71, R77, R96, 0x1, P5 ;  /* 0x000000604d477211 */ /* 0x000fe200028f0eff */
[----:B------:R4:W-:Y:S01]  /*4bd0*/  STG.E.U16 desc[UR10][R34.64], R17 ;  /* 0x0000001122007986 */ /* 0x0009e2000c10150a */
[----:B------:R-:W-:-:S02]  /*4be0*/  LEA R76, P5, R82, R76, 0x1 ;  /* 0x0000004c524c7211 */ /* 0x000fc400078a08ff */
[----:B--2---:R-:W-:Y:S01]  /*4bf0*/  PRMT R4, R45, 0x7632, R4 ;  /* 0x000076322d047816 */ /* 0x004fe20000000004 */
[----:B------:R2:W-:Y:S01]  /*4c00*/  STG.E.U16 desc[UR10][R36.64], R18 ;  /* 0x0000001224007986 */ /* 0x0005e2000c10150a */
[----:B---3--:R-:W-:Y:S02]  /*4c10*/  PRMT R31, R85, 0x7632, R31 ;  /* 0x00007632551f7816 */ /* 0x008fe4000000001f */
[-C--:B------:R-:W-:Y:S01]  /*4c20*/  LEA.HI.X.SX32 R75, R5, R96.reuse, 0x1, P6 ;  /* 0x00000060054b7211 */ /* 0x080fe200030f0eff */
[----:B------:R3:W-:Y:S01]  /*4c30*/  STG.E.U16 desc[UR10][R38.64], R85 ;  /* 0x0000005526007986 */ /* 0x0007e2000c10150a */
[----:B-1----:R-:W-:Y:S01]  /*4c40*/  PRMT R33, R87, 0x7632, R33 ;  /* 0x0000763257217816 */ /* 0x002fe20000000021 */
[----:B------:R-:W-:Y:S01]  /*4c50*/  IMAD.SHL.U32 R5, R148, 0x4, RZ ;  /* 0x0000000494057824 */ /* 0x000fe200078e00ff */
[----:B------:R-:W-:Y:S01]  /*4c60*/  LEA.HI.X.SX32 R77, R82, R96, 0x1, P5 ;  /* 0x00000060524d7211 */ /* 0x000fe200028f0eff */
[----:B------:R-:W-:Y:S01]  /*4c70*/  STG.E.U16 desc[UR10][R40.64], R89 ;  /* 0x0000005928007986 */ /* 0x000fe2000c10150a */
[----:B----4-:R-:W-:Y:S01]  /*4c80*/  PRMT R35, R51, 0x7632, R35 ;  /* 0x0000763233237816 */ /* 0x010fe20000000023 */
[----:B------:R-:W-:Y:S01]  /*4c90*/  IMAD.HI R148, R148, 0x4, RZ ;  /* 0x0000000494947827 */ /* 0x000fe200078e02ff */
[----:B------:R-:W-:Y:S01]  /*4ca0*/  FSEL R78, R78, -INF , P3 ;  /* 0xff8000004e4e7808 */ /* 0x000fe20001800000 */
[----:B------:R-:W-:Y:S01]  /*4cb0*/  STG.E.U16 desc[UR10][R42.64], R87 ;  /* 0x000000572a007986 */ /* 0x000fe2000c10150a */
[----:B--2---:R-:W-:-:S02]  /*4cc0*/  PRMT R36, R49, 0x7632, R36 ;  /* 0x0000763231247816 */ /* 0x004fc40000000024 */
[----:B------:R-:W-:Y:S01]  /*4cd0*/  PRMT R37, R55, 0x7632, R37 ;  /* 0x0000763237257816 */ /* 0x000fe20000000025 */
[----:B------:R-:W-:Y:S01]  /*4ce0*/  STG.E.U16 desc[UR10][R46.64], R45 ;  /* 0x0000002d2e007986 */ /* 0x000fe2000c10150a */
[----:B---3--:R-:W-:Y:S01]  /*4cf0*/  PRMT R38, R91, 0x7632, R38 ;  /* 0x000076325b267816 */ /* 0x008fe20000000026 */
[----:B------:R-:W-:Y:S01]  /*4d00*/  FFMA R8, R78, 0.69314718246459960938, R95 ;  /* 0x3f3172184e087823 */ /* 0x000fe2000000005f */
[----:B------:R-:W-:Y:S01]  /*4d10*/  FSEL R79, R79, -INF , P2 ;  /* 0xff8000004f4f7808 */ /* 0x000fe20001000000 */
[----:B------:R-:W-:Y:S01]  /*4d20*/  STG.E.U16 desc[UR10][R52.64], R51 ;  /* 0x0000003334007986 */ /* 0x000fe2000c10150a */
[----:B------:R-:W-:Y:S02]  /*4d30*/  FSEL R80, R80, -INF , P1 ;  /* 0xff80000050507808 */ /* 0x000fe40000800000 */
[----:B------:R-:W-:Y:S01]  /*4d40*/  FSEL R81, R81, -INF , P4 ;  /* 0xff80000051517808 */ /* 0x000fe20002000000 */
[----:B------:R-:W-:Y:S01]  /*4d50*/  STG.E.U16 desc[UR10][R56.64], R49 ;  /* 0x0000003138007986 */ /* 0x000fe2000c10150a */
[----:B------:R-:W-:Y:S01]  /*4d60*/  LOP3.LUT R0, R0, 0x1c, RZ, 0xc0, !PT ;  /* 0x0000001c00007812 */ /* 0x000fe200078ec0ff */
[----:B------:R-:W-:Y:S01]  /*4d70*/  FFMA R9, R79, 0.69314718246459960938, R94 ;  /* 0x3f3172184f097823 */ /* 0x000fe2000000005e */
[----:B------:R-:W-:Y:S01]  /*4d80*/  FFMA R10, R80, 0.69314718246459960938, R93 ;  /* 0x3f317218500a7823 */ /* 0x000fe2000000005d */
[----:B------:R-:W-:Y:S01]  /*4d90*/  STG.E.U16 desc[UR10][R58.64], R55 ;  /* 0x000000373a007986 */ /* 0x000fe2000c10150a */
[----:B------:R-:W-:Y:S01]  /*4da0*/  FFMA R11, R81, 0.69314718246459960938, R92 ;  /* 0x3f317218510b7823 */ /* 0x000fe2000000005c */
[----:B------:R-:W-:-:S02]  /*4db0*/  LEA R0, R0, UR6, 0x2 ;  /* 0x0000000600007c11 */ /* 0x000fc4000f8e10ff */
[----:B------:R-:W-:Y:S04]  /*4dc0*/  STG.E.U16 desc[UR10][R60.64], R91 ;  /* 0x0000005b3c007986 */ /* 0x000fe8000c10150a */
[----:B------:R-:W-:Y:S04]  /*4dd0*/  STG.E.U16 desc[UR10][R62.64], R31 ;  /* 0x0000001f3e007986 */ /* 0x000fe8000c10150a */
[----:B------:R-:W-:Y:S04]  /*4de0*/  STG.E.U16 desc[UR10][R64.64], R2 ;  /* 0x0000000240007986 */ /* 0x000fe8000c10150a */
[----:B------:R-:W-:Y:S04]  /*4df0*/  STG.E.U16 desc[UR10][R66.64], R33 ;  /* 0x0000002142007986 */ /* 0x000fe8000c10150a */
[----:B------:R0:W-:Y:S04]  /*4e00*/  STG.E.U16 desc[UR10][R68.64], R4 ;  /* 0x0000000444007986 */ /* 0x0001e8000c10150a */
[----:B------:R1:W-:Y:S04]  /*4e10*/  STG.E.U16 desc[UR10][R70.64], R35 ;  /* 0x0000002346007986 */ /* 0x0003e8000c10150a */
[----:B------:R1:W-:Y:S04]  /*4e20*/  STG.E.U16 desc[UR10][R72.64], R36 ;  /* 0x0000002448007986 */ /* 0x0003e8000c10150a */
[----:B------:R1:W-:Y:S01]  /*4e30*/  STG.E.U16 desc[UR10][R74.64], R37 ;  /* 0x000000254a007986 */ /* 0x0003e2000c10150a */
[----:B0-----:R-:W-:-:S03]  /*4e40*/  IADD3 R4, P1, P2, R5, UR7, R6 ;  /* 0x0000000705047c10 */ /* 0x001fc6000fa3e006 */
[----:B------:R1:W-:Y:S01]  /*4e50*/  STG.E.U16 desc[UR10][R76.64], R38 ;  /* 0x000000264c007986 */ /* 0x0003e2000c10150a */
[----:B------:R-:W-:Y:S01]  /*4e60*/  IADD3.X R5, R148, UR5, R7, P1, P2 ;  /* 0x0000000594057c10 */ /* 0x000fe20008fe4407 */
[----:B------:R-:W-:Y:S06]  /*4e70*/  BAR.SYNC.DEFER_BLOCKING 0x0 ;  /* 0x0000000000007b1d */ /* 0x000fec0000010000 */
[----:B------:R1:W-:Y:S02]  /*4e80*/  STS.128 [R0], R8 ;  /* 0x0000000800007388 */ /* 0x0003e40000000c00 */
[----:B------:R-:W-:Y:S06]  /*4e90*/  BAR.SYNC.DEFER_BLOCKING 0x0 ;  /* 0x0000000000007b1d */ /* 0x000fec0000010000 */
[----:B------:R-:W-:Y:S05]  /*4ea0*/  @P0 EXIT ;  /* 0x000000000000094d */ /* 0x000fea0003800000 */
[----:B------:R-:W0:Y:S04]  /*4eb0*/  LDS R3, [R3] ;  /* 0x0000000003037984 */ /* 0x000e280000000800 */
[----:B0-----:R-:W-:Y:S01]  /*4ec0*/  STG.E desc[UR10][R4.64], R3 ;  /* 0x0000000304007986 */ /* 0x001fe2000c10190a */
[----:B------:R-:W-:Y:S05]  /*4ed0*/  EXIT ;  /* 0x000000000000794d */ /* 0x000fea0003800000 */
.L_x_2:
[----:B------:R-:W-:-:S00]  /*4ee0*/  BRA `(.L_x_2) ;  /* 0xfffffffc00fc7947 */ /* 0x000fc0000383ffff */
[----:B------:R-:W-:-:S00]  /*4ef0*/  NOP ;  /* 0x0000000000007918 */ /* 0x000fc00000000000 */
        /* <DEDUP_REMOVED lines=8> */
.L_x_3:


//--------------------- .nv.global.init           --------------------------
	.section	.nv.global.init,"aw",@progbits
.nv.global.init:
	.type		_$_str,@object
	.size		_$_str,(.L_0 - _$_str)
_$_str:
        /*0000*/ 	.byte	0x5f, 0x5f, 0x43, 0x55, 0x44, 0x41, 0x5f, 0x46, 0x54, 0x5a, 0x00
.L_0:


//--------------------- .nv.shared.attn_fwd       --------------------------
	.section	.nv.shared.attn_fwd,"aw",@nobits
	.sectionflags	@""
	.align	16
	.zero		1024


//--------------------- .nv.shared.reserved.0     --------------------------
	.section	.nv.shared.reserved.0,"aw",@nobits
	.weak		__nv_reservedSMEM_offset_0_alias
	.size		__nv_reservedSMEM_offset_0_alias, 0, 0
	.other		__nv_reservedSMEM_offset_0_alias,@"STO_CUDA_RESERVED_SHARED STV_DEFAULT"
__nv_reservedSMEM_offset_0_alias:
	.zero		0


//--------------------- .nv.constant0.attn_fwd    --------------------------
	.section	.nv.constant0.attn_fwd,"a",@progbits
	.sectionflags	@""
	.align	4
.nv.constant0.attn_fwd:
	.zero		664


//--------------------- SYMBOLS --------------------------

	.type		.nv.reservedSmem.offset0,@object
	.size		.nv.reservedSmem.offset0,0x4
